//
// Generated by NVIDIA NVVM Compiler
//
// Compiler Build ID: CL-36424714
// Cuda compilation tools, release 13.0, V13.0.88
// Based on NVVM 20.0.0
//

.version 9.0
.target sm_100
.address_size 64

	// .globl	_Z9piiKernelhPhS_S_
.extern .func  (.param .b64 func_retval0) malloc
(
	.param .b64 malloc_param_0
)
;
.extern .func free
(
	.param .b64 free_param_0
)
;
.global .align 4 .b8 precalc_xorwow_matrix[102400];
.global .align 4 .b8 precalc_xorwow_offset_matrix[102400];
.global .align 4 .b8 mrg32k3aM1[2304];
.global .align 4 .b8 mrg32k3aM2[2304];
.global .align 4 .b8 mrg32k3aM1SubSeq[2016];
.global .align 4 .b8 mrg32k3aM2SubSeq[2016];
.global .align 4 .b8 mrg32k3aM1Seq[2304];
.global .align 4 .b8 mrg32k3aM2Seq[2304];
.const .align 8 .b8 __cr_lgamma_table[72];
.global .align 1 .b8 _ZN34_INTERNAL_80522ea5_4_k_cu_0b79f9e64cuda3std3__45__cpo5beginE[1];
.global .align 1 .b8 _ZN34_INTERNAL_80522ea5_4_k_cu_0b79f9e64cuda3std3__45__cpo3endE[1];
.global .align 1 .b8 _ZN34_INTERNAL_80522ea5_4_k_cu_0b79f9e64cuda3std3__45__cpo6cbeginE[1];
.global .align 1 .b8 _ZN34_INTERNAL_80522ea5_4_k_cu_0b79f9e64cuda3std3__45__cpo4cendE[1];
.global .align 1 .b8 _ZN34_INTERNAL_80522ea5_4_k_cu_0b79f9e64cuda3std3__45__cpo6rbeginE[1];
.global .align 1 .b8 _ZN34_INTERNAL_80522ea5_4_k_cu_0b79f9e64cuda3std3__45__cpo4rendE[1];
.global .align 1 .b8 _ZN34_INTERNAL_80522ea5_4_k_cu_0b79f9e64cuda3std3__45__cpo7crbeginE[1];
.global .align 1 .b8 _ZN34_INTERNAL_80522ea5_4_k_cu_0b79f9e64cuda3std3__45__cpo5crendE[1];
.global .align 1 .b8 _ZN34_INTERNAL_80522ea5_4_k_cu_0b79f9e64cuda3std3__436_GLOBAL__N__80522ea5_4_k_cu_0b79f9e66ignoreE[1];
.global .align 1 .b8 _ZN34_INTERNAL_80522ea5_4_k_cu_0b79f9e64cuda3std3__419piecewise_constructE[1];
.global .align 1 .b8 _ZN34_INTERNAL_80522ea5_4_k_cu_0b79f9e64cuda3std3__48in_placeE[1];
.global .align 1 .b8 _ZN34_INTERNAL_80522ea5_4_k_cu_0b79f9e64cuda3std3__420unreachable_sentinelE[1];
.global .align 1 .b8 _ZN34_INTERNAL_80522ea5_4_k_cu_0b79f9e64cuda3std3__47nulloptE[1];
.global .align 1 .b8 _ZN34_INTERNAL_80522ea5_4_k_cu_0b79f9e64cuda3std3__48unexpectE[1];
.global .align 1 .b8 _ZN34_INTERNAL_80522ea5_4_k_cu_0b79f9e64cuda3std6ranges3__45__cpo4swapE[1];
.global .align 1 .b8 _ZN34_INTERNAL_80522ea5_4_k_cu_0b79f9e64cuda3std6ranges3__45__cpo9iter_moveE[1];
.global .align 1 .b8 _ZN34_INTERNAL_80522ea5_4_k_cu_0b79f9e64cuda3std6ranges3__45__cpo5beginE[1];
.global .align 1 .b8 _ZN34_INTERNAL_80522ea5_4_k_cu_0b79f9e64cuda3std6ranges3__45__cpo3endE[1];
.global .align 1 .b8 _ZN34_INTERNAL_80522ea5_4_k_cu_0b79f9e64cuda3std6ranges3__45__cpo6cbeginE[1];
.global .align 1 .b8 _ZN34_INTERNAL_80522ea5_4_k_cu_0b79f9e64cuda3std6ranges3__45__cpo4cendE[1];
.global .align 1 .b8 _ZN34_INTERNAL_80522ea5_4_k_cu_0b79f9e64cuda3std6ranges3__45__cpo7advanceE[1];
.global .align 1 .b8 _ZN34_INTERNAL_80522ea5_4_k_cu_0b79f9e64cuda3std6ranges3__45__cpo9iter_swapE[1];
.global .align 1 .b8 _ZN34_INTERNAL_80522ea5_4_k_cu_0b79f9e64cuda3std6ranges3__45__cpo4nextE[1];
.global .align 1 .b8 _ZN34_INTERNAL_80522ea5_4_k_cu_0b79f9e64cuda3std6ranges3__45__cpo4prevE[1];
.global .align 1 .b8 _ZN34_INTERNAL_80522ea5_4_k_cu_0b79f9e64cuda3std6ranges3__45__cpo4dataE[1];
.global .align 1 .b8 _ZN34_INTERNAL_80522ea5_4_k_cu_0b79f9e64cuda3std6ranges3__45__cpo5cdataE[1];
.global .align 1 .b8 _ZN34_INTERNAL_80522ea5_4_k_cu_0b79f9e64cuda3std6ranges3__45__cpo4sizeE[1];
.global .align 1 .b8 _ZN34_INTERNAL_80522ea5_4_k_cu_0b79f9e64cuda3std6ranges3__45__cpo5ssizeE[1];
.global .align 1 .b8 _ZN34_INTERNAL_80522ea5_4_k_cu_0b79f9e64cuda3std6ranges3__45__cpo8distanceE[1];
.global .align 1 .b8 _ZN34_INTERNAL_80522ea5_4_k_cu_0b79f9e66thrust24THRUST_300001_SM_1000_NS6system6detail10sequential3seqE[1];
.global .align 1 .b8 _ZN34_INTERNAL_80522ea5_4_k_cu_0b79f9e66thrust24THRUST_300001_SM_1000_NS12placeholders2_1E[1];
.global .align 1 .b8 _ZN34_INTERNAL_80522ea5_4_k_cu_0b79f9e66thrust24THRUST_300001_SM_1000_NS12placeholders2_2E[1];
.global .align 1 .b8 _ZN34_INTERNAL_80522ea5_4_k_cu_0b79f9e66thrust24THRUST_300001_SM_1000_NS12placeholders2_3E[1];
.global .align 1 .b8 _ZN34_INTERNAL_80522ea5_4_k_cu_0b79f9e66thrust24THRUST_300001_SM_1000_NS12placeholders2_4E[1];
.global .align 1 .b8 _ZN34_INTERNAL_80522ea5_4_k_cu_0b79f9e66thrust24THRUST_300001_SM_1000_NS12placeholders2_5E[1];
.global .align 1 .b8 _ZN34_INTERNAL_80522ea5_4_k_cu_0b79f9e66thrust24THRUST_300001_SM_1000_NS12placeholders2_6E[1];
.global .align 1 .b8 _ZN34_INTERNAL_80522ea5_4_k_cu_0b79f9e66thrust24THRUST_300001_SM_1000_NS12placeholders2_7E[1];
.global .align 1 .b8 _ZN34_INTERNAL_80522ea5_4_k_cu_0b79f9e66thrust24THRUST_300001_SM_1000_NS12placeholders2_8E[1];
.global .align 1 .b8 _ZN34_INTERNAL_80522ea5_4_k_cu_0b79f9e66thrust24THRUST_300001_SM_1000_NS12placeholders2_9E[1];
.global .align 1 .b8 _ZN34_INTERNAL_80522ea5_4_k_cu_0b79f9e66thrust24THRUST_300001_SM_1000_NS12placeholders3_10E[1];
.extern .shared .align 16 .b8 s[];

.visible .entry _Z9piiKernelhPhS_S_(
	.param .u8 _Z9piiKernelhPhS_S__param_0,
	.param .u64 .ptr .align 1 _Z9piiKernelhPhS_S__param_1,
	.param .u64 .ptr .align 1 _Z9piiKernelhPhS_S__param_2,
	.param .u64 .ptr .align 1 _Z9piiKernelhPhS_S__param_3
)
{
	.reg .pred 	%p<32>;
	.reg .b16 	%rs<80>;
	.reg .b32 	%r<245>;
	.reg .b64 	%rd<114>;

	ld.param.u8 	%rs8, [_Z9piiKernelhPhS_S__param_0];
	ld.param.u64 	%rd25, [_Z9piiKernelhPhS_S__param_1];
	ld.param.u64 	%rd26, [_Z9piiKernelhPhS_S__param_2];
	ld.param.u64 	%rd24, [_Z9piiKernelhPhS_S__param_3];
	cvta.to.global.u64 	%rd1, %rd25;
	cvta.to.global.u64 	%rd2, %rd26;
	mov.u32 	%r1, %tid.x;
	cvt.u32.u16 	%r2, %rs8;
	mul.wide.u16 	%r3, %rs8, 8;
	mul.wide.u16 	%r4, %rs8, 4;
	mul.wide.u16 	%r5, %rs8, 3;
	cvt.u64.u16 	%rd3, %rs8;
	{ // callseq 0, 0
	.param .b64 param0;
	st.param.b64 	[param0], %rd3;
	.param .b64 retval0;
	call.uni (retval0), 
	malloc, 
	(
	param0
	);
	ld.param.b64 	%rd27, [retval0];
	} // callseq 0
	setp.eq.s16 	%p1, %rs8, 0;
	@%p1 bra 	$L__BB0_13;
	mul.lo.s32 	%r6, %r1, %r2;
	and.b32  	%r7, %r2, 15;
	setp.lt.u16 	%p2, %rs8, 16;
	mov.b32 	%r215, 0;
	@%p2 bra 	$L__BB0_4;
	and.b32  	%r215, %r2, 240;
	neg.s32 	%r213, %r215;
	cvt.u64.u32 	%rd28, %r6;
	add.s64 	%rd29, %rd28, %rd1;
	add.s64 	%rd109, %rd29, 7;
	add.s64 	%rd108, %rd27, 7;
$L__BB0_3:
	.pragma "nounroll";
	ld.global.u8 	%rs9, [%rd109+-7];
	st.u8 	[%rd108+-7], %rs9;
	ld.global.u8 	%rs10, [%rd109+-6];
	st.u8 	[%rd108+-6], %rs10;
	ld.global.u8 	%rs11, [%rd109+-5];
	st.u8 	[%rd108+-5], %rs11;
	ld.global.u8 	%rs12, [%rd109+-4];
	st.u8 	[%rd108+-4], %rs12;
	ld.global.u8 	%rs13, [%rd109+-3];
	st.u8 	[%rd108+-3], %rs13;
	ld.global.u8 	%rs14, [%rd109+-2];
	st.u8 	[%rd108+-2], %rs14;
	ld.global.u8 	%rs15, [%rd109+-1];
	st.u8 	[%rd108+-1], %rs15;
	ld.global.u8 	%rs16, [%rd109];
	st.u8 	[%rd108], %rs16;
	ld.global.u8 	%rs17, [%rd109+1];
	st.u8 	[%rd108+1], %rs17;
	ld.global.u8 	%rs18, [%rd109+2];
	st.u8 	[%rd108+2], %rs18;
	ld.global.u8 	%rs19, [%rd109+3];
	st.u8 	[%rd108+3], %rs19;
	ld.global.u8 	%rs20, [%rd109+4];
	st.u8 	[%rd108+4], %rs20;
	ld.global.u8 	%rs21, [%rd109+5];
	st.u8 	[%rd108+5], %rs21;
	ld.global.u8 	%rs22, [%rd109+6];
	st.u8 	[%rd108+6], %rs22;
	ld.global.u8 	%rs23, [%rd109+7];
	st.u8 	[%rd108+7], %rs23;
	ld.global.u8 	%rs24, [%rd109+8];
	st.u8 	[%rd108+8], %rs24;
	add.s32 	%r213, %r213, 16;
	add.s64 	%rd109, %rd109, 16;
	add.s64 	%rd108, %rd108, 16;
	setp.ne.s32 	%p3, %r213, 0;
	@%p3 bra 	$L__BB0_3;
$L__BB0_4:
	setp.eq.s32 	%p4, %r7, 0;
	@%p4 bra 	$L__BB0_13;
	and.b32  	%r13, %r2, 7;
	setp.lt.u32 	%p5, %r7, 8;
	@%p5 bra 	$L__BB0_7;
	add.s32 	%r113, %r215, %r6;
	cvt.u64.u32 	%rd30, %r113;
	add.s64 	%rd31, %rd1, %rd30;
	ld.global.u8 	%rs25, [%rd31];
	cvt.u64.u32 	%rd32, %r215;
	add.s64 	%rd33, %rd27, %rd32;
	st.u8 	[%rd33], %rs25;
	cvt.u64.u32 	%rd34, %r6;
	add.s64 	%rd35, %rd32, %rd34;
	add.s64 	%rd36, %rd1, %rd35;
	ld.global.u8 	%rs26, [%rd36+1];
	st.u8 	[%rd33+1], %rs26;
	ld.global.u8 	%rs27, [%rd36+2];
	st.u8 	[%rd33+2], %rs27;
	ld.global.u8 	%rs28, [%rd36+3];
	st.u8 	[%rd33+3], %rs28;
	ld.global.u8 	%rs29, [%rd36+4];
	st.u8 	[%rd33+4], %rs29;
	ld.global.u8 	%rs30, [%rd36+5];
	st.u8 	[%rd33+5], %rs30;
	ld.global.u8 	%rs31, [%rd36+6];
	st.u8 	[%rd33+6], %rs31;
	ld.global.u8 	%rs32, [%rd36+7];
	st.u8 	[%rd33+7], %rs32;
	add.s32 	%r215, %r215, 8;
$L__BB0_7:
	setp.eq.s32 	%p6, %r13, 0;
	@%p6 bra 	$L__BB0_13;
	and.b32  	%r16, %r2, 3;
	setp.lt.u32 	%p7, %r13, 4;
	@%p7 bra 	$L__BB0_10;
	add.s32 	%r114, %r215, %r6;
	cvt.u64.u32 	%rd37, %r114;
	add.s64 	%rd38, %rd1, %rd37;
	ld.global.u8 	%rs33, [%rd38];
	cvt.u64.u32 	%rd39, %r215;
	add.s64 	%rd40, %rd27, %rd39;
	st.u8 	[%rd40], %rs33;
	cvt.u64.u32 	%rd41, %r6;
	add.s64 	%rd42, %rd39, %rd41;
	add.s64 	%rd43, %rd1, %rd42;
	ld.global.u8 	%rs34, [%rd43+1];
	st.u8 	[%rd40+1], %rs34;
	ld.global.u8 	%rs35, [%rd43+2];
	st.u8 	[%rd40+2], %rs35;
	ld.global.u8 	%rs36, [%rd43+3];
	st.u8 	[%rd40+3], %rs36;
	add.s32 	%r215, %r215, 4;
$L__BB0_10:
	setp.eq.s32 	%p8, %r16, 0;
	@%p8 bra 	$L__BB0_13;
	cvt.u64.u32 	%rd44, %r215;
	add.s64 	%rd111, %rd27, %rd44;
	add.s32 	%r115, %r215, %r6;
	cvt.u64.u32 	%rd45, %r115;
	add.s64 	%rd110, %rd1, %rd45;
	neg.s32 	%r217, %r16;
$L__BB0_12:
	.pragma "nounroll";
	ld.global.u8 	%rs37, [%rd110];
	st.u8 	[%rd111], %rs37;
	add.s64 	%rd111, %rd111, 1;
	add.s64 	%rd110, %rd110, 1;
	add.s32 	%r217, %r217, 1;
	setp.ne.s32 	%p9, %r217, 0;
	@%p9 bra 	$L__BB0_12;
$L__BB0_13:
	shl.b32 	%r116, %r2, 2;
	mov.u32 	%r117, s;
	add.s32 	%r22, %r117, %r116;
	add.s32 	%r23, %r22, %r3;
	add.s32 	%r24, %r23, %r5;
	setp.eq.s16 	%p10, %rs8, 0;
	cvt.u64.u32 	%rd46, %r1;
	cvta.to.global.u64 	%rd47, %rd24;
	add.s64 	%rd17, %rd47, %rd46;
	ld.global.u8 	%rs38, [%rd17];
	cvt.u32.u16 	%r118, %rs38;
	shl.b32 	%r119, %r1, 2;
	add.s32 	%r25, %r117, %r119;
	st.shared.u32 	[%r25], %r118;
	mul.wide.u16 	%r120, %rs38, 4;
	add.s32 	%r121, %r22, %r120;
	st.shared.u32 	[%r121], %r1;
	@%p10 bra 	$L__BB0_26;
	setp.lt.u16 	%p11, %rs8, 16;
	mov.b32 	%r235, 0;
	@%p11 bra 	$L__BB0_17;
	and.b32  	%r123, %r2, 240;
	neg.s32 	%r233, %r123;
	add.s32 	%r232, %r1, %r2;
	shl.b32 	%r124, %r2, 1;
	add.s32 	%r231, %r1, %r124;
	add.s32 	%r230, %r1, %r5;
	add.s32 	%r229, %r1, %r4;
	mad.lo.s32 	%r228, %r2, 5, %r1;
	mad.lo.s32 	%r227, %r2, 6, %r1;
	mad.lo.s32 	%r226, %r2, 7, %r1;
	add.s32 	%r225, %r1, %r3;
	mad.lo.s32 	%r224, %r2, 9, %r1;
	mad.lo.s32 	%r223, %r2, 10, %r1;
	mad.lo.s32 	%r222, %r2, 11, %r1;
	mad.lo.s32 	%r221, %r2, 12, %r1;
	mad.lo.s32 	%r220, %r2, 13, %r1;
	mad.lo.s32 	%r219, %r2, 14, %r1;
	mad.lo.s32 	%r218, %r2, 15, %r1;
	add.s64 	%rd112, %rd2, %rd46;
	shl.b64 	%rd79, %rd3, 4;
$L__BB0_16:
	.pragma "nounroll";
	and.b32  	%r235, %r2, 240;
	ld.global.u8 	%rs39, [%rd112];
	mov.u32 	%r125, s;
	add.s32 	%r126, %r125, %r218;
	st.shared.u8 	[%r126], %rs39;
	cvt.u64.u32 	%rd49, %r232;
	add.s64 	%rd50, %rd2, %rd49;
	ld.global.u8 	%rs40, [%rd50];
	add.s32 	%r127, %r126, %r2;
	st.shared.u8 	[%r127], %rs40;
	cvt.u64.u32 	%rd51, %r231;
	add.s64 	%rd52, %rd2, %rd51;
	ld.global.u8 	%rs41, [%rd52];
	add.s32 	%r128, %r127, %r2;
	st.shared.u8 	[%r128], %rs41;
	cvt.u64.u32 	%rd53, %r230;
	add.s64 	%rd54, %rd2, %rd53;
	ld.global.u8 	%rs42, [%rd54];
	add.s32 	%r129, %r128, %r2;
	st.shared.u8 	[%r129], %rs42;
	cvt.u64.u32 	%rd55, %r229;
	add.s64 	%rd56, %rd2, %rd55;
	ld.global.u8 	%rs43, [%rd56];
	add.s32 	%r130, %r129, %r2;
	st.shared.u8 	[%r130], %rs43;
	cvt.u64.u32 	%rd57, %r228;
	add.s64 	%rd58, %rd2, %rd57;
	ld.global.u8 	%rs44, [%rd58];
	add.s32 	%r131, %r130, %r2;
	st.shared.u8 	[%r131], %rs44;
	cvt.u64.u32 	%rd59, %r227;
	add.s64 	%rd60, %rd2, %rd59;
	ld.global.u8 	%rs45, [%rd60];
	add.s32 	%r132, %r131, %r2;
	st.shared.u8 	[%r132], %rs45;
	cvt.u64.u32 	%rd61, %r226;
	add.s64 	%rd62, %rd2, %rd61;
	ld.global.u8 	%rs46, [%rd62];
	add.s32 	%r133, %r132, %r2;
	st.shared.u8 	[%r133], %rs46;
	cvt.u64.u32 	%rd63, %r225;
	add.s64 	%rd64, %rd2, %rd63;
	ld.global.u8 	%rs47, [%rd64];
	add.s32 	%r134, %r133, %r2;
	st.shared.u8 	[%r134], %rs47;
	cvt.u64.u32 	%rd65, %r224;
	add.s64 	%rd66, %rd2, %rd65;
	ld.global.u8 	%rs48, [%rd66];
	add.s32 	%r135, %r134, %r2;
	st.shared.u8 	[%r135], %rs48;
	cvt.u64.u32 	%rd67, %r223;
	add.s64 	%rd68, %rd2, %rd67;
	ld.global.u8 	%rs49, [%rd68];
	add.s32 	%r136, %r135, %r2;
	st.shared.u8 	[%r136], %rs49;
	cvt.u64.u32 	%rd69, %r222;
	add.s64 	%rd70, %rd2, %rd69;
	ld.global.u8 	%rs50, [%rd70];
	add.s32 	%r137, %r136, %r2;
	st.shared.u8 	[%r137], %rs50;
	cvt.u64.u32 	%rd71, %r221;
	add.s64 	%rd72, %rd2, %rd71;
	ld.global.u8 	%rs51, [%rd72];
	add.s32 	%r138, %r137, %r2;
	st.shared.u8 	[%r138], %rs51;
	cvt.u64.u32 	%rd73, %r220;
	add.s64 	%rd74, %rd2, %rd73;
	ld.global.u8 	%rs52, [%rd74];
	add.s32 	%r139, %r138, %r2;
	st.shared.u8 	[%r139], %rs52;
	cvt.u64.u32 	%rd75, %r219;
	add.s64 	%rd76, %rd2, %rd75;
	ld.global.u8 	%rs53, [%rd76];
	add.s32 	%r140, %r139, %r2;
	st.shared.u8 	[%r140], %rs53;
	cvt.u64.u32 	%rd77, %r218;
	add.s64 	%rd78, %rd2, %rd77;
	ld.global.u8 	%rs54, [%rd78];
	add.s32 	%r141, %r140, %r2;
	st.shared.u8 	[%r141], %rs54;
	add.s32 	%r233, %r233, 16;
	shl.b32 	%r142, %r2, 4;
	add.s32 	%r232, %r232, %r142;
	add.s32 	%r231, %r231, %r142;
	add.s32 	%r230, %r230, %r142;
	add.s32 	%r229, %r229, %r142;
	add.s32 	%r228, %r228, %r142;
	add.s32 	%r227, %r227, %r142;
	add.s32 	%r226, %r226, %r142;
	add.s32 	%r225, %r225, %r142;
	add.s32 	%r224, %r224, %r142;
	add.s32 	%r223, %r223, %r142;
	add.s32 	%r222, %r222, %r142;
	add.s32 	%r221, %r221, %r142;
	add.s32 	%r220, %r220, %r142;
	add.s32 	%r219, %r219, %r142;
	add.s32 	%r218, %r218, %r142;
	add.s64 	%rd112, %rd112, %rd79;
	setp.ne.s32 	%p12, %r233, 0;
	@%p12 bra 	$L__BB0_16;
$L__BB0_17:
	and.b32  	%r76, %r2, 15;
	setp.eq.s32 	%p13, %r76, 0;
	@%p13 bra 	$L__BB0_26;
	and.b32  	%r77, %r2, 7;
	setp.lt.u32 	%p14, %r76, 8;
	@%p14 bra 	$L__BB0_20;
	mad.lo.s32 	%r143, %r235, %r2, %r1;
	cvt.u64.u32 	%rd80, %r143;
	add.s64 	%rd81, %rd2, %rd80;
	ld.global.u8 	%rs55, [%rd81];
	add.s32 	%r144, %r24, %r143;
	st.shared.u8 	[%r144], %rs55;
	add.s32 	%r145, %r143, %r2;
	cvt.u64.u32 	%rd82, %r2;
	add.s64 	%rd83, %rd81, %rd82;
	ld.global.u8 	%rs56, [%rd83];
	add.s32 	%r146, %r144, %r2;
	st.shared.u8 	[%r146], %rs56;
	add.s32 	%r147, %r145, %r2;
	add.s64 	%rd84, %rd83, %rd82;
	ld.global.u8 	%rs57, [%rd84];
	add.s32 	%r148, %r146, %r2;
	st.shared.u8 	[%r148], %rs57;
	add.s32 	%r149, %r147, %r2;
	cvt.u64.u32 	%rd85, %r149;
	add.s64 	%rd86, %rd2, %rd85;
	ld.global.u8 	%rs58, [%rd86];
	add.s32 	%r150, %r148, %r2;
	st.shared.u8 	[%r150], %rs58;
	add.s32 	%r151, %r149, %r2;
	cvt.u64.u32 	%rd87, %r151;
	add.s64 	%rd88, %rd2, %rd87;
	ld.global.u8 	%rs59, [%rd88];
	add.s32 	%r152, %r150, %r2;
	st.shared.u8 	[%r152], %rs59;
	add.s32 	%r153, %r151, %r2;
	cvt.u64.u32 	%rd89, %r153;
	add.s64 	%rd90, %rd2, %rd89;
	ld.global.u8 	%rs60, [%rd90];
	add.s32 	%r154, %r152, %r2;
	st.shared.u8 	[%r154], %rs60;
	add.s32 	%r155, %r153, %r2;
	cvt.u64.u32 	%rd91, %r155;
	add.s64 	%rd92, %rd2, %rd91;
	ld.global.u8 	%rs61, [%rd92];
	add.s32 	%r156, %r154, %r2;
	st.shared.u8 	[%r156], %rs61;
	add.s32 	%r157, %r155, %r2;
	cvt.u64.u32 	%rd93, %r157;
	add.s64 	%rd94, %rd2, %rd93;
	ld.global.u8 	%rs62, [%rd94];
	add.s32 	%r158, %r156, %r2;
	st.shared.u8 	[%r158], %rs62;
	add.s32 	%r235, %r235, 8;
$L__BB0_20:
	setp.eq.s32 	%p15, %r77, 0;
	@%p15 bra 	$L__BB0_26;
	and.b32  	%r80, %r2, 3;
	setp.lt.u32 	%p16, %r77, 4;
	@%p16 bra 	$L__BB0_23;
	mad.lo.s32 	%r159, %r235, %r2, %r1;
	cvt.u64.u32 	%rd95, %r159;
	add.s64 	%rd96, %rd2, %rd95;
	ld.global.u8 	%rs63, [%rd96];
	add.s32 	%r160, %r24, %r159;
	st.shared.u8 	[%r160], %rs63;
	add.s32 	%r161, %r159, %r2;
	cvt.u64.u32 	%rd97, %r161;
	add.s64 	%rd98, %rd2, %rd97;
	ld.global.u8 	%rs64, [%rd98];
	add.s32 	%r162, %r160, %r2;
	st.shared.u8 	[%r162], %rs64;
	add.s32 	%r163, %r161, %r2;
	cvt.u64.u32 	%rd99, %r163;
	add.s64 	%rd100, %rd2, %rd99;
	ld.global.u8 	%rs65, [%rd100];
	add.s32 	%r164, %r162, %r2;
	st.shared.u8 	[%r164], %rs65;
	add.s32 	%r165, %r163, %r2;
	cvt.u64.u32 	%rd101, %r165;
	add.s64 	%rd102, %rd2, %rd101;
	ld.global.u8 	%rs66, [%rd102];
	add.s32 	%r166, %r164, %r2;
	st.shared.u8 	[%r166], %rs66;
	add.s32 	%r235, %r235, 4;
$L__BB0_23:
	setp.eq.s32 	%p17, %r80, 0;
	@%p17 bra 	$L__BB0_26;
	add.s32 	%r167, %r235, 15;
	mad.lo.s32 	%r168, %r167, %r2, %r1;
	mov.u32 	%r169, s;
	add.s32 	%r238, %r169, %r168;
	mad.lo.s32 	%r170, %r235, %r2, %r1;
	cvt.u64.u32 	%rd103, %r170;
	add.s64 	%rd113, %rd2, %rd103;
	neg.s32 	%r237, %r80;
$L__BB0_25:
	.pragma "nounroll";
	ld.global.u8 	%rs67, [%rd113];
	st.shared.u8 	[%r238], %rs67;
	add.s32 	%r238, %r238, %r2;
	add.s64 	%rd113, %rd113, %rd3;
	add.s32 	%r237, %r237, 1;
	setp.ne.s32 	%p18, %r237, 0;
	@%p18 bra 	$L__BB0_25;
$L__BB0_26:
	setp.eq.s16 	%p19, %rs8, 0;
	bar.sync 	0;
	@%p19 bra 	$L__BB0_45;
	mad.lo.s32 	%r89, %r2, %r2, %r24;
	shl.b32 	%r172, %r1, 2;
	add.s32 	%r90, %r22, %r172;
	mad.lo.s32 	%r91, %r1, 3, %r23;
	add.s32 	%r92, %r25, %r3;
	cvt.u16.u32 	%rs1, %r1;
	add.s32 	%r93, %r22, %r4;
	mov.b32 	%r239, 0;
$L__BB0_28:
	bar.sync 	0;
	ld.shared.u32 	%r243, [%r90];
	mov.b16 	%rs68, 0;
	st.shared.u8 	[%r89], %rs68;
	bar.sync 	0;
	ld.u8 	%rs78, [%rd27];
	cvt.u32.u16 	%r174, %rs78;
	and.b32  	%r175, %r174, 255;
	setp.eq.s32 	%p20, %r243, %r175;
	mov.b32 	%r241, -1;
	@%p20 bra 	$L__BB0_33;
	mov.b32 	%r240, 0;
	bra.uni 	$L__BB0_31;
$L__BB0_30:
	add.s32 	%r96, %r240, 1;
	cvt.u64.u32 	%rd104, %r240;
	add.s64 	%rd105, %rd27, %rd104;
	ld.u8 	%rs78, [%rd105+1];
	cvt.u32.u16 	%r188, %rs78;
	and.b32  	%r189, %r188, 255;
	setp.eq.s32 	%p22, %r243, %r189;
	mov.u32 	%r240, %r96;
	@%p22 bra 	$L__BB0_33;
$L__BB0_31:
	cvt.u32.u16 	%r177, %rs78;
	and.b32  	%r98, %r177, 255;
	mul.lo.s32 	%r178, %r98, %r2;
	add.s32 	%r179, %r178, %r1;
	add.s32 	%r180, %r24, %r179;
	ld.shared.u8 	%rs69, [%r180];
	mul.wide.u16 	%r181, %rs78, 4;
	mov.u32 	%r182, s;
	add.s32 	%r183, %r182, %r181;
	ld.shared.u32 	%r184, [%r183];
	add.s32 	%r185, %r184, %r178;
	add.s32 	%r186, %r24, %r185;
	ld.shared.u8 	%rs71, [%r186];
	setp.ge.u16 	%p21, %rs69, %rs71;
	@%p21 bra 	$L__BB0_30;
	mov.b16 	%rs72, 1;
	st.shared.u8 	[%r89], %rs72;
	mov.u32 	%r241, %r98;
$L__BB0_33:
	bar.sync 	0;
	ld.shared.u8 	%rs73, [%r89];
	setp.eq.s16 	%p23, %rs73, 0;
	@%p23 bra 	$L__BB0_45;
	mov.b16 	%rs74, 255;
	st.shared.u8 	[%r91], %rs74;
	st.shared.u8 	[%r91+1], %rs74;
	st.shared.u8 	[%r91+2], %rs74;
	mov.b32 	%r191, 2147483647;
	st.shared.u32 	[%r92], %r191;
	bar.sync 	0;
	setp.eq.s32 	%p24, %r241, -1;
	shl.b32 	%r192, %r241, 2;
	add.s32 	%r100, %r93, %r192;
	mov.b32 	%r242, -1;
	@%p24 bra 	$L__BB0_36;
	mad.lo.s32 	%r193, %r241, %r2, %r1;
	cvt.u64.u32 	%rd106, %r193;
	add.s64 	%rd107, %rd2, %rd106;
	ld.global.u8 	%r194, [%rd107];
	shl.b32 	%r195, %r194, 24;
	or.b32  	%r242, %r195, %r1;
	atom.shared.min.u32 	%r196, [%r100], %r242;
$L__BB0_36:
	bar.sync 	0;
	ld.shared.u32 	%r103, [%r100];
	setp.ne.s32 	%p25, %r242, %r103;
	mov.u32 	%r198, s;
	add.s32 	%r104, %r198, %r192;
	@%p25 bra 	$L__BB0_38;
	ld.shared.u32 	%r199, [%r104];
	st.shared.u8 	[%r91], %r199;
	ld.shared.u32 	%r200, [%r104];
	mad.lo.s32 	%r201, %r200, 3, %r23;
	st.shared.u8 	[%r201+1], %r243;
	ld.shared.u32 	%r202, [%r104];
	mad.lo.s32 	%r203, %r202, 3, %r23;
	st.shared.u8 	[%r203+2], %rs1;
$L__BB0_38:
	setp.ne.s32 	%p26, %r242, %r103;
	bar.sync 	0;
	@%p26 bra 	$L__BB0_44;
	st.shared.u32 	[%r104], %r1;
	st.shared.u32 	[%r90], %r241;
	ld.shared.u8 	%rs75, [%r91+2];
	setp.ne.s16 	%p27, %rs75, 255;
	@%p27 bra 	$L__BB0_44;
	ld.shared.u32 	%r244, [%r104];
	mad.lo.s32 	%r106, %r244, 3, %r23;
	ld.shared.u8 	%rs79, [%r106];
	ld.shared.u8 	%rs76, [%r106+2];
	setp.eq.s16 	%p28, %rs79, %rs76;
	@%p28 bra 	$L__BB0_46;
	setp.eq.s16 	%p29, %rs79, 255;
	@%p29 bra 	$L__BB0_43;
$L__BB0_42:
	cvt.u32.u16 	%r204, %rs79;
	and.b32  	%r244, %r204, 255;
	mul.wide.u16 	%r205, %rs79, 3;
	add.s32 	%r206, %r23, %r205;
	ld.shared.u8 	%rs79, [%r206];
	setp.ne.s16 	%p30, %rs79, 255;
	@%p30 bra 	$L__BB0_42;
$L__BB0_43:
	shl.b32 	%r207, %r243, 2;
	add.s32 	%r209, %r198, %r207;
	st.shared.u32 	[%r209], %r244;
	shl.b32 	%r210, %r244, 2;
	add.s32 	%r211, %r22, %r210;
	st.shared.u32 	[%r211], %r243;
$L__BB0_44:
	add.s32 	%r239, %r239, 1;
	setp.ne.s32 	%p31, %r239, %r2;
	@%p31 bra 	$L__BB0_28;
$L__BB0_45:
	ld.shared.u32 	%r212, [%r25];
	st.global.u8 	[%rd17], %r212;
	{ // callseq 1, 0
	.param .b64 param0;
	st.param.b64 	[param0], %rd27;
	call.uni 
	free, 
	(
	param0
	);
	} // callseq 1
	ret;
$L__BB0_46:
	ld.shared.u8 	%r243, [%r106+1];
	bra.uni 	$L__BB0_43;

}
	// .globl	_ZN3cub18CUB_300001_SM_10006detail11EmptyKernelIvEEvv
.visible .entry _ZN3cub18CUB_300001_SM_10006detail11EmptyKernelIvEEvv()
{


	ret;

}


// ===== COMPILED SASS (sm_100) =====

	.target	sm_100

	.elftype	@"ET_EXEC"


//--------------------- .note.nv.tkinfo           --------------------------
	.section	.note.nv.tkinfo,"",@"SHT_NOTE"
	.sectionflags	@"SHF_NOTE_NV_TKINFO"
	.tkinfo
        /*0018*/ 	.word	0x00000002
        /*0030*/ 	.string	""
        /*0030*/ 	.string	"ptxas"
        /*0030*/ 	.string	"Cuda compilation tools, release 13.0, V13.0.88"
        /*0030*/ 	.string	"Build cuda_13.0.r13.0/compiler.36424714_0"
        /*0030*/ 	.string	"-arch sm_100 -m 64 "



//--------------------- .note.nv.cuinfo           --------------------------
	.section	.note.nv.cuinfo,"",@"SHT_NOTE"
	.sectionflags	@"SHF_NOTE_NV_CUINFO"
        /*0018*/ 	.short	0x0002
        /*001a*/ 	.short	0x0064
        /*001c*/ 	.short	0x0082
	.zero		2


//--------------------- .nv.info                  --------------------------
	.section	.nv.info,"",@"SHT_CUDA_INFO"
	.align	4


	//----- nvinfo : EIATTR_REGCOUNT
	.align		4
        /*0000*/ 	.byte	0x04, 0x2f
        /*0002*/ 	.short	(.L_50 - .L_49)
	.align		4
.L_49:
        /*0004*/ 	.word	index@(_Z9piiKernelhPhS_S_)
        /*0008*/ 	.word	0x00000028


	//----- nvinfo : EIATTR_FRAME_SIZE
	.align		4
.L_50:
        /*000c*/ 	.byte	0x04, 0x11
        /*000e*/ 	.short	(.L_52 - .L_51)
	.align		4
.L_51:
        /*0010*/ 	.word	index@(_Z9piiKernelhPhS_S_)
        /*0014*/ 	.word	0x00000000


	//----- nvinfo : EIATTR_REGCOUNT
	.align		4
.L_52:
        /*0018*/ 	.byte	0x04, 0x2f
        /*001a*/ 	.short	(.L_54 - .L_53)
	.align		4
.L_53:
        /*001c*/ 	.word	index@(_ZN3cub18CUB_300001_SM_10006detail11EmptyKernelIvEEvv)
        /*0020*/ 	.word	0x00000004


	//----- nvinfo : EIATTR_FRAME_SIZE
	.align		4
.L_54:
        /*0024*/ 	.byte	0x04, 0x11
        /*0026*/ 	.short	(.L_56 - .L_55)
	.align		4
.L_55:
        /*0028*/ 	.word	index@(_ZN3cub18CUB_300001_SM_10006detail11EmptyKernelIvEEvv)
        /*002c*/ 	.word	0x00000000


	//----- nvinfo : EIATTR_MIN_STACK_SIZE
	.align		4
.L_56:
        /*0030*/ 	.byte	0x04, 0x12
        /*0032*/ 	.short	(.L_58 - .L_57)
	.align		4
.L_57:
        /*0034*/ 	.word	index@(_ZN3cub18CUB_300001_SM_10006detail11EmptyKernelIvEEvv)
        /*0038*/ 	.word	0x00000000


	//----- nvinfo : EIATTR_MIN_STACK_SIZE
	.align		4
.L_58:
        /*003c*/ 	.byte	0x04, 0x12
        /*003e*/ 	.short	(.L_60 - .L_59)
	.align		4
.L_59:
        /*0040*/ 	.word	index@(_Z9piiKernelhPhS_S_)
        /*0044*/ 	.word	0x00000000
.L_60:


//--------------------- .nv.compat                --------------------------
	.section	.nv.compat,"",@"SHT_CUDA_COMPAT_INFO"
	.align	4
        /*0000*/ 	.byte	0x02, 0x09, 0x00, 0x00, 0x02, 0x02, 0x01, 0x00, 0x02, 0x05, 0x05, 0x00, 0x03, 0x07, 0x01, 0x01
        /*0010*/ 	.byte	0x02, 0x03, 0x00, 0x00, 0x02, 0x06, 0x01, 0x00, 0x04, 0x0b, 0x08, 0x00, 0x09, 0x00, 0x00, 0x00
        /*0020*/ 	.byte	0x00, 0x00, 0x00, 0x00


//--------------------- .nv.info._ZN3cub18CUB_300001_SM_10006detail11EmptyKernelIvEEvv --------------------------
	.section	.nv.info._ZN3cub18CUB_300001_SM_10006detail11EmptyKernelIvEEvv,"",@"SHT_CUDA_INFO"
	.sectionflags	@""
	.align	4


	//----- nvinfo : EIATTR_CUDA_API_VERSION
	.align		4
        /*0000*/ 	.byte	0x04, 0x37
        /*0002*/ 	.short	(.L_62 - .L_61)
.L_61:
        /*0004*/ 	.word	0x00000082


	//----- nvinfo : EIATTR_SPARSE_MMA_MASK
	.align		4
.L_62:
        /*0008*/ 	.byte	0x03, 0x50
        /*000a*/ 	.short	0x0000


	//----- nvinfo : EIATTR_MAXREG_COUNT
	.align		4
        /*000c*/ 	.byte	0x03, 0x1b
        /*000e*/ 	.short	0x00ff


	//----- nvinfo : EIATTR_MERCURY_ISA_VERSION
	.align		4
        /*0010*/ 	.byte	0x03, 0x5f
        /*0012*/ 	.short	0x0101


	//----- nvinfo : EIATTR_VRC_CTA_INIT_COUNT
	.align		4
        /*0014*/ 	.byte	0x02, 0x4a
	.zero		1
	.zero		1


	//----- nvinfo : EIATTR_EXIT_INSTR_OFFSETS
	.align		4
        /*0018*/ 	.byte	0x04, 0x1c
        /*001a*/ 	.short	(.L_64 - .L_63)


	//   ....[0]....
.L_63:
        /*001c*/ 	.word	0x00000010


	//----- nvinfo : EIATTR_SW_WAR
	.align		4
.L_64:
        /*0020*/ 	.byte	0x04, 0x36
        /*0022*/ 	.short	(.L_66 - .L_65)
.L_65:
        /*0024*/ 	.word	0x00000008
.L_66:


//--------------------- .nv.info._Z9piiKernelhPhS_S_ --------------------------
	.section	.nv.info._Z9piiKernelhPhS_S_,"",@"SHT_CUDA_INFO"
	.sectionflags	@""
	.align	4


	//----- nvinfo : EIATTR_CUDA_API_VERSION
	.align		4
        /*0000*/ 	.byte	0x04, 0x37
        /*0002*/ 	.short	(.L_68 - .L_67)
.L_67:
        /*0004*/ 	.word	0x00000082


	//----- nvinfo : EIATTR_KPARAM_INFO
	.align		4
.L_68:
        /*0008*/ 	.byte	0x04, 0x17
        /*000a*/ 	.short	(.L_70 - .L_69)
.L_69:
        /*000c*/ 	.word	0x00000000
        /*0010*/ 	.short	0x0003
        /*0012*/ 	.short	0x0018
        /*0014*/ 	.byte	0x00, 0xf5, 0x21, 0x00


	//----- nvinfo : EIATTR_KPARAM_INFO
	.align		4
.L_70:
        /*0018*/ 	.byte	0x04, 0x17
        /*001a*/ 	.short	(.L_72 - .L_71)
.L_71:
        /*001c*/ 	.word	0x00000000
        /*0020*/ 	.short	0x0002
        /*0022*/ 	.short	0x0010
        /*0024*/ 	.byte	0x00, 0xf5, 0x21, 0x00


	//----- nvinfo : EIATTR_KPARAM_INFO
	.align		4
.L_72:
        /*0028*/ 	.byte	0x04, 0x17
        /*002a*/ 	.short	(.L_74 - .L_73)
.L_73:
        /*002c*/ 	.word	0x00000000
        /*0030*/ 	.short	0x0001
        /*0032*/ 	.short	0x0008
        /*0034*/ 	.byte	0x00, 0xf5, 0x21, 0x00


	//----- nvinfo : EIATTR_KPARAM_INFO
	.align		4
.L_74:
        /*0038*/ 	.byte	0x04, 0x17
        /*003a*/ 	.short	(.L_76 - .L_75)
.L_75:
        /*003c*/ 	.word	0x00000000
        /*0040*/ 	.short	0x0000
        /*0042*/ 	.short	0x0000
        /*0044*/ 	.byte	0x00, 0xf0, 0x05, 0x00


	//----- nvinfo : EIATTR_SPARSE_MMA_MASK
	.align		4
.L_76:
        /*0048*/ 	.byte	0x03, 0x50
        /*004a*/ 	.short	0x0000


	//----- nvinfo : EIATTR_MAXREG_COUNT
	.align		4
        /*004c*/ 	.byte	0x03, 0x1b
        /*004e*/ 	.short	0x00ff


	//----- nvinfo : EIATTR_NUM_BARRIERS
	.align		4
        /*0050*/ 	.byte	0x02, 0x4c
        /*0052*/ 	.byte	0x01
	.zero		1


	//----- nvinfo : EIATTR_EXTERNS
	.align		4
        /*0054*/ 	.byte	0x04, 0x0f
        /*0056*/ 	.short	(.L_78 - .L_77)


	//   ....[0]....
	.align		4
.L_77:
        /*0058*/ 	.word	index@(malloc)


	//   ....[1]....
	.align		4
        /*005c*/ 	.word	index@(free)


	//----- nvinfo : EIATTR_MERCURY_ISA_VERSION
	.align		4
.L_78:
        /*0060*/ 	.byte	0x03, 0x5f
        /*0062*/ 	.short	0x0101


	//----- nvinfo : EIATTR_VRC_CTA_INIT_COUNT
	.align		4
        /*0064*/ 	.byte	0x02, 0x4a
	.zero		1
	.zero		1


	//----- nvinfo : EIATTR_SYSCALL_OFFSETS
	.align		4
        /*0068*/ 	.byte	0x04, 0x46
        /*006a*/ 	.short	(.L_80 - .L_79)


	//   ....[0]....
.L_79:
        /*006c*/ 	.word	0x00000070


	//   ....[1]....
        /*0070*/ 	.word	0x00002590


	//----- nvinfo : EIATTR_EXIT_INSTR_OFFSETS
	.align		4
.L_80:
        /*0074*/ 	.byte	0x04, 0x1c
        /*0076*/ 	.short	(.L_82 - .L_81)


	//   ....[0]....
.L_81:
        /*0078*/ 	.word	0x000025a0


	//----- nvinfo : EIATTR_CRS_STACK_SIZE
	.align		4
.L_82:
        /*007c*/ 	.byte	0x04, 0x1e
        /*007e*/ 	.short	(.L_84 - .L_83)
.L_83:
        /*0080*/ 	.word	0x00000000


	//----- nvinfo : EIATTR_CBANK_PARAM_SIZE
	.align		4
.L_84:
        /*0084*/ 	.byte	0x03, 0x19
        /*0086*/ 	.short	0x0020


	//----- nvinfo : EIATTR_PARAM_CBANK
	.align		4
        /*0088*/ 	.byte	0x04, 0x0a
        /*008a*/ 	.short	(.L_86 - .L_85)
	.align		4
.L_85:
        /*008c*/ 	.word	index@(.nv.constant0._Z9piiKernelhPhS_S_)
        /*0090*/ 	.short	0x0380
        /*0092*/ 	.short	0x0020


	//----- nvinfo : EIATTR_SW_WAR
	.align		4
.L_86:
        /*0094*/ 	.byte	0x04, 0x36
        /*0096*/ 	.short	(.L_88 - .L_87)
.L_87:
        /*0098*/ 	.word	0x00000008
.L_88:


//--------------------- .nv.callgraph             --------------------------
	.section	.nv.callgraph,"",@"SHT_CUDA_CALLGRAPH"
	.align	4
	.sectionentsize	8
	.align		4
        /*0000*/ 	.word	0x00000000
	.align		4
        /*0004*/ 	.word	0xffffffff
	.align		4
        /*0008*/ 	.word	index@(_Z9piiKernelhPhS_S_)
	.align		4
        /*000c*/ 	.word	index@(free)
	.align		4
        /*0010*/ 	.word	index@(_Z9piiKernelhPhS_S_)
	.align		4
        /*0014*/ 	.word	index@(malloc)
	.align		4
        /*0018*/ 	.word	0x00000000
	.align		4
        /*001c*/ 	.word	0xfffffffe
	.align		4
        /*0020*/ 	.word	0x00000000
	.align		4
        /*0024*/ 	.word	0xfffffffd
	.align		4
        /*0028*/ 	.word	0x00000000
	.align		4
        /*002c*/ 	.word	0xfffffffc


//--------------------- .nv.constant4             --------------------------
	.section	.nv.constant4,"a",@progbits
	.align	8
	.align		8
.nv.constant4:
        /*0000*/ 	.dword	precalc_xorwow_matrix
	.align		8
        /*0008*/ 	.dword	precalc_xorwow_offset_matrix
	.align		8
        /*0010*/ 	.dword	mrg32k3aM1
	.align		8
        /*0018*/ 	.dword	mrg32k3aM2
	.align		8
        /*0020*/ 	.dword	mrg32k3aM1SubSeq
	.align		8
        /*0028*/ 	.dword	mrg32k3aM2SubSeq
	.align		8
        /*0030*/ 	.dword	mrg32k3aM1Seq
	.align		8
        /*0038*/ 	.dword	mrg32k3aM2Seq
	.align		8
        /*0040*/ 	.dword	_ZN34_INTERNAL_80522ea5_4_k_cu_0b79f9e64cuda3std3__45__cpo5beginE
	.align		8
        /*0048*/ 	.dword	_ZN34_INTERNAL_80522ea5_4_k_cu_0b79f9e64cuda3std3__45__cpo3endE
	.align		8
        /*0050*/ 	.dword	_ZN34_INTERNAL_80522ea5_4_k_cu_0b79f9e64cuda3std3__45__cpo6cbeginE
	.align		8
        /*0058*/ 	.dword	_ZN34_INTERNAL_80522ea5_4_k_cu_0b79f9e64cuda3std3__45__cpo4cendE
	.align		8
        /*0060*/ 	.dword	_ZN34_INTERNAL_80522ea5_4_k_cu_0b79f9e64cuda3std3__45__cpo6rbeginE
	.align		8
        /*0068*/ 	.dword	_ZN34_INTERNAL_80522ea5_4_k_cu_0b79f9e64cuda3std3__45__cpo4rendE
	.align		8
        /*0070*/ 	.dword	_ZN34_INTERNAL_80522ea5_4_k_cu_0b79f9e64cuda3std3__45__cpo7crbeginE
	.align		8
        /*0078*/ 	.dword	_ZN34_INTERNAL_80522ea5_4_k_cu_0b79f9e64cuda3std3__45__cpo5crendE
	.align		8
        /*0080*/ 	.dword	_ZN34_INTERNAL_80522ea5_4_k_cu_0b79f9e64cuda3std3__436_GLOBAL__N__80522ea5_4_k_cu_0b79f9e66ignoreE
	.align		8
        /*0088*/ 	.dword	_ZN34_INTERNAL_80522ea5_4_k_cu_0b79f9e64cuda3std3__419piecewise_constructE
	.align		8
        /*0090*/ 	.dword	_ZN34_INTERNAL_80522ea5_4_k_cu_0b79f9e64cuda3std3__48in_placeE
	.align		8
        /*0098*/ 	.dword	_ZN34_INTERNAL_80522ea5_4_k_cu_0b79f9e64cuda3std3__420unreachable_sentinelE
	.align		8
        /*00a0*/ 	.dword	_ZN34_INTERNAL_80522ea5_4_k_cu_0b79f9e64cuda3std3__47nulloptE
	.align		8
        /*00a8*/ 	.dword	_ZN34_INTERNAL_80522ea5_4_k_cu_0b79f9e64cuda3std3__48unexpectE
	.align		8
        /*00b0*/ 	.dword	_ZN34_INTERNAL_80522ea5_4_k_cu_0b79f9e64cuda3std6ranges3__45__cpo4swapE
	.align		8
        /*00b8*/ 	.dword	_ZN34_INTERNAL_80522ea5_4_k_cu_0b79f9e64cuda3std6ranges3__45__cpo9iter_moveE
	.align		8
        /*00c0*/ 	.dword	_ZN34_INTERNAL_80522ea5_4_k_cu_0b79f9e64cuda3std6ranges3__45__cpo5beginE
	.align		8
        /*00c8*/ 	.dword	_ZN34_INTERNAL_80522ea5_4_k_cu_0b79f9e64cuda3std6ranges3__45__cpo3endE
	.align		8
        /*00d0*/ 	.dword	_ZN34_INTERNAL_80522ea5_4_k_cu_0b79f9e64cuda3std6ranges3__45__cpo6cbeginE
	.align		8
        /*00d8*/ 	.dword	_ZN34_INTERNAL_80522ea5_4_k_cu_0b79f9e64cuda3std6ranges3__45__cpo4cendE
	.align		8
        /*00e0*/ 	.dword	_ZN34_INTERNAL_80522ea5_4_k_cu_0b79f9e64cuda3std6ranges3__45__cpo7advanceE
	.align		8
        /*00e8*/ 	.dword	_ZN34_INTERNAL_80522ea5_4_k_cu_0b79f9e64cuda3std6ranges3__45__cpo9iter_swapE
	.align		8
        /*00f0*/ 	.dword	_ZN34_INTERNAL_80522ea5_4_k_cu_0b79f9e64cuda3std6ranges3__45__cpo4nextE
	.align		8
        /*00f8*/ 	.dword	_ZN34_INTERNAL_80522ea5_4_k_cu_0b79f9e64cuda3std6ranges3__45__cpo4prevE
	.align		8
        /*0100*/ 	.dword	_ZN34_INTERNAL_80522ea5_4_k_cu_0b79f9e64cuda3std6ranges3__45__cpo4dataE
	.align		8
        /*0108*/ 	.dword	_ZN34_INTERNAL_80522ea5_4_k_cu_0b79f9e64cuda3std6ranges3__45__cpo5cdataE
	.align		8
        /*0110*/ 	.dword	_ZN34_INTERNAL_80522ea5_4_k_cu_0b79f9e64cuda3std6ranges3__45__cpo4sizeE
	.align		8
        /*0118*/ 	.dword	_ZN34_INTERNAL_80522ea5_4_k_cu_0b79f9e64cuda3std6ranges3__45__cpo5ssizeE
	.align		8
        /*0120*/ 	.dword	_ZN34_INTERNAL_80522ea5_4_k_cu_0b79f9e64cuda3std6ranges3__45__cpo8distanceE
	.align		8
        /*0128*/ 	.dword	_ZN34_INTERNAL_80522ea5_4_k_cu_0b79f9e66thrust24THRUST_300001_SM_1000_NS6system6detail10sequential3seqE
	.align		8
        /*0130*/ 	.dword	_ZN34_INTERNAL_80522ea5_4_k_cu_0b79f9e66thrust24THRUST_300001_SM_1000_NS12placeholders2_1E
	.align		8
        /*0138*/ 	.dword	_ZN34_INTERNAL_80522ea5_4_k_cu_0b79f9e66thrust24THRUST_300001_SM_1000_NS12placeholders2_2E
	.align		8
        /*0140*/ 	.dword	_ZN34_INTERNAL_80522ea5_4_k_cu_0b79f9e66thrust24THRUST_300001_SM_1000_NS12placeholders2_3E
	.align		8
        /*0148*/ 	.dword	_ZN34_INTERNAL_80522ea5_4_k_cu_0b79f9e66thrust24THRUST_300001_SM_1000_NS12placeholders2_4E
	.align		8
        /*0150*/ 	.dword	_ZN34_INTERNAL_80522ea5_4_k_cu_0b79f9e66thrust24THRUST_300001_SM_1000_NS12placeholders2_5E
	.align		8
        /*0158*/ 	.dword	_ZN34_INTERNAL_80522ea5_4_k_cu_0b79f9e66thrust24THRUST_300001_SM_1000_NS12placeholders2_6E
	.align		8
        /*0160*/ 	.dword	_ZN34_INTERNAL_80522ea5_4_k_cu_0b79f9e66thrust24THRUST_300001_SM_1000_NS12placeholders2_7E
	.align		8
        /*0168*/ 	.dword	_ZN34_INTERNAL_80522ea5_4_k_cu_0b79f9e66thrust24THRUST_300001_SM_1000_NS12placeholders2_8E
	.align		8
        /*0170*/ 	.dword	_ZN34_INTERNAL_80522ea5_4_k_cu_0b79f9e66thrust24THRUST_300001_SM_1000_NS12placeholders2_9E
	.align		8
        /*0178*/ 	.dword	_ZN34_INTERNAL_80522ea5_4_k_cu_0b79f9e66thrust24THRUST_300001_SM_1000_NS12placeholders3_10E
	.align		8
        /*0180*/ 	.dword	malloc
	.align		8
        /*0188*/ 	.dword	free


//--------------------- .nv.constant3             --------------------------
	.section	.nv.constant3,"a",@progbits
	.align	8
.nv.constant3:
	.type		__cr_lgamma_table,@object
	.size		__cr_lgamma_table,(.L_8 - __cr_lgamma_table)
__cr_lgamma_table:
        /*0000*/ 	.byte	0x00, 0x00, 0x00, 0x00, 0x00, 0x00, 0x00, 0x00, 0x00, 0x00, 0x00, 0x00, 0x00, 0x00, 0x00, 0x00
        /*0010*/ 	.byte	0xef, 0x39, 0xfa, 0xfe, 0x42, 0x2e, 0xe6, 0x3f, 0x02, 0x20, 0x2a, 0xfa, 0x0b, 0xab, 0xfc, 0x3f
        /*0020*/ 	.byte	0xf9, 0x2c, 0x92, 0x7c, 0xa7, 0x6c, 0x09, 0x40, 0xc9, 0x79, 0x44, 0x3c, 0x64, 0x26, 0x13, 0x40
        /*0030*/ 	.byte	0xca, 0x01, 0xcf, 0x3a, 0x27, 0x51, 0x1a, 0x40, 0x30, 0xcc, 0x2d, 0xf3, 0xe1, 0x0c, 0x21, 0x40
        /*0040*/ 	.byte	0x0d, 0xb7, 0xfc, 0x82, 0x8e, 0x35, 0x25, 0x40
.L_8:


//--------------------- .text._ZN3cub18CUB_300001_SM_10006detail11EmptyKernelIvEEvv --------------------------
	.section	.text._ZN3cub18CUB_300001_SM_10006detail11EmptyKernelIvEEvv,"ax",@progbits
	.align	128
        .global         _ZN3cub18CUB_300001_SM_10006detail11EmptyKernelIvEEvv
        .type           _ZN3cub18CUB_300001_SM_10006detail11EmptyKernelIvEEvv,@function
        .size           _ZN3cub18CUB_300001_SM_10006detail11EmptyKernelIvEEvv,(.L_x_33 - _ZN3cub18CUB_300001_SM_10006detail11EmptyKernelIvEEvv)
        .other          _ZN3cub18CUB_300001_SM_10006detail11EmptyKernelIvEEvv,@"STO_CUDA_ENTRY STV_DEFAULT"
_ZN3cub18CUB_300001_SM_10006detail11EmptyKernelIvEEvv:
.text._ZN3cub18CUB_300001_SM_10006detail11EmptyKernelIvEEvv:
[----:B------:R-:W-:Y:S01]  /*0000*/  LDC R1, c[0x0][0x37c] ;  /* 0x0000df00ff017b82 */ /* 0x000fe20000000800 */
[----:B------:R-:W-:Y:S05]  /*0010*/  EXIT ;  /* 0x000000000000794d */ /* 0x000fea0003800000 */
.L_x_0:
[----:B------:R-:W-:-:S00]  /*0020*/  BRA `(.L_x_0) ;  /* 0xfffffffc00fc7947 */ /* 0x000fc0000383ffff */
[----:B------:R-:W-:-:S00]  /*0030*/  NOP ;  /* 0x0000000000007918 */ /* 0x000fc00000000000 */
        /* <DEDUP_REMOVED lines=12> */
.L_x_33:


//--------------------- .text._Z9piiKernelhPhS_S_ --------------------------
	.section	.text._Z9piiKernelhPhS_S_,"ax",@progbits
	.align	128
        .global         _Z9piiKernelhPhS_S_
        .type           _Z9piiKernelhPhS_S_,@function
        .size           _Z9piiKernelhPhS_S_,(.L_x_34 - _Z9piiKernelhPhS_S_)
        .other          _Z9piiKernelhPhS_S_,@"STO_CUDA_ENTRY STV_DEFAULT"
_Z9piiKernelhPhS_S_:
.text._Z9piiKernelhPhS_S_:
[----:B------:R-:W0:Y:S01]  /*0000*/  LDC R1, c[0x0][0x37c] ;  /* 0x0000df00ff017b82 */ /* 0x000e220000000800 */
[----:B------:R-:W-:Y:S01]  /*0010*/  MOV R0, 0x180 ;  /* 0x0000018000007802 */ /* 0x000fe20000000f00 */
[----:B------:R-:W1:Y:S01]  /*0020*/  LDCU.U8 UR36, c[0x0][0x380] ;  /* 0x00007000ff2477ac */ /* 0x000e620008000000 */
[----:B------:R-:W-:-:S05]  /*0030*/  IMAD.MOV.U32 R5, RZ, RZ, RZ ;  /* 0x000000ffff057224 */ /* 0x000fca00078e00ff */
[----:B------:R2:W3:Y:S02]  /*0040*/  LDC.64 R2, c[0x4][R0] ;  /* 0x0100000000027b82 */ /* 0x0004e40000000a00 */
[----:B-12---:R-:W-:-:S07]  /*0050*/  IMAD.U32 R4, RZ, RZ, UR36 ;  /* 0x00000024ff047e24 */ /* 0x006fce000f8e00ff */
[----:B------:R-:W-:-:S07]  /*0060*/  LEPC R20, `(.L_x_1) ;  /* 0x000000001014794e */ /* 0x000fce0000000000 */
[----:B0--3--:R-:W-:Y:S05]  /*0070*/  CALL.ABS.NOINC R2 ;  /* 0x0000000002007343 */ /* 0x009fea0003c00000 */
.L_x_1:
[----:B------:R-:W0:Y:S01]  /*0080*/  S2R R33, SR_TID.X ;  /* 0x0000000000217919 */ /* 0x000e220000002100 */
[----:B------:R-:W1:Y:S01]  /*0090*/  LDC.U8 R0, c[0x0][0x380] ;  /* 0x0000e000ff007b82 */ /* 0x000e620000000000 */
[----:B------:R-:W-:-:S07]  /*00a0*/  ISETP.NE.AND P0, PT, RZ, UR36, PT ;  /* 0x00000024ff007c0c */ /* 0x000fce000bf05270 */
[----:B------:R-:W2:Y:S06]  /*00b0*/  LDC.64 R2, c[0x0][0x358] ;  /* 0x0000d600ff027b82 */ /* 0x000eac0000000a00 */
[----:B------:R-:W-:Y:S05]  /*00c0*/  @!P0 BRA `(.L_x_2) ;  /* 0x0000000800608947 */ /* 0x000fea0003800000 */
[C---:B-1----:R-:W-:Y:S01]  /*00d0*/  ISETP.GE.U32.AND P2, PT, R0.reuse, 0x10, PT ;  /* 0x000000100000780c */ /* 0x042fe20003f46070 */
[C---:B0-----:R-:W-:Y:S01]  /*00e0*/  IMAD R10, R0.reuse, R33, RZ ;  /* 0x00000021000a7224 */ /* 0x041fe200078e02ff */
[----:B------:R-:W-:Y:S01]  /*00f0*/  LOP3.LUT R18, R0, 0xf, RZ, 0xc0, !PT ;  /* 0x0000000f00127812 */ /* 0x000fe200078ec0ff */
[----:B------:R-:W-:-:S03]  /*0100*/  IMAD.MOV.U32 R11, RZ, RZ, RZ ;  /* 0x000000ffff0b7224 */ /* 0x000fc600078e00ff */
[----:B------:R-:W-:-:S07]  /*0110*/  ISETP.NE.AND P1, PT, R18, RZ, PT ;  /* 0x000000ff1200720c */ /* 0x000fce0003f25270 */
[----:B------:R-:W-:Y:S06]  /*0120*/  @!P2 BRA `(.L_x_3) ;  /* 0x0000000000e4a947 */ /* 0x000fec0003800000 */
[----:B------:R-:W0:Y:S01]  /*0130*/  LDCU.64 UR4, c[0x0][0x388] ;  /* 0x00007100ff0477ac */ /* 0x000e220008000a00 */
[----:B------:R-:W-:Y:S01]  /*0140*/  IADD3 R14, P4, PT, R4, 0x7, RZ ;  /* 0x00000007040e7810 */ /* 0x000fe20007f9e0ff */
[----:B------:R-:W-:Y:S01]  /*0150*/  BSSY.RECONVERGENT B0, `(.L_x_3) ;  /* 0x0000036000007945 */ /* 0x000fe20003800200 */
[----:B------:R-:W-:-:S03]  /*0160*/  LOP3.LUT R11, R0, 0xf0, RZ, 0xc0, !PT ;  /* 0x000000f0000b7812 */ /* 0x000fc600078ec0ff */
[----:B------:R-:W-:Y:S02]  /*0170*/  IMAD.X R15, RZ, RZ, R5, P4 ;  /* 0x000000ffff0f7224 */ /* 0x000fe400020e0605 */
[----:B------:R-:W-:Y:S01]  /*0180*/  IMAD.MOV R12, RZ, RZ, -R11 ;  /* 0x000000ffff0c7224 */ /* 0x000fe200078e0a0b */
[----:B0-----:R-:W-:-:S04]  /*0190*/  IADD3 R13, P2, PT, R10, UR4, RZ ;  /* 0x000000040a0d7c10 */ /* 0x001fc8000ff5e0ff */
[----:B------:R-:W-:-:S04]  /*01a0*/  IADD3 R13, P3, PT, R13, 0x7, RZ ;  /* 0x000000070d0d7810 */ /* 0x000fc80007f7e0ff */
[----:B------:R-:W-:-:S09]  /*01b0*/  IADD3.X R16, PT, PT, RZ, UR5, RZ, P3, P2 ;  /* 0x00000005ff107c10 */ /* 0x000fd20009fe44ff */
.L_x_4:
[----:B--2---:R-:W-:Y:S01]  /*01c0*/  R2UR UR4, R2 ;  /* 0x00000000020472ca */ /* 0x004fe200000e0000 */
[----:B------:R-:W-:Y:S01]  /*01d0*/  IMAD.MOV.U32 R6, RZ, RZ, R13 ;  /* 0x000000ffff067224 */ /* 0x000fe200078e000d */
[----:B------:R-:W-:Y:S01]  /*01e0*/  R2UR UR5, R3 ;  /* 0x00000000030572ca */ /* 0x000fe200000e0000 */
[----:B------:R-:W-:-:S12]  /*01f0*/  IMAD.MOV.U32 R7, RZ, RZ, R16 ;  /* 0x000000ffff077224 */ /* 0x000fd800078e0010 */
[----:B------:R-:W2:Y:S01]  /*0200*/  LDG.E.U8 R13, desc[UR4][R6.64+-0x7] ;  /* 0xfffff904060d7981 */ /* 0x000ea2000c1e1100 */
[----:B------:R-:W-:Y:S01]  /*0210*/  R2UR UR6, R2 ;  /* 0x00000000020672ca */ /* 0x000fe200000e0000 */
[----:B----4-:R-:W-:Y:S01]  /*0220*/  IMAD.MOV.U32 R8, RZ, RZ, R14 ;  /* 0x000000ffff087224 */ /* 0x010fe200078e000e */
[----:B------:R-:W-:Y:S01]  /*0230*/  R2UR UR7, R3 ;  /* 0x00000000030772ca */ /* 0x000fe200000e0000 */
[----:B------:R-:W-:-:S05]  /*0240*/  IMAD.MOV.U32 R9, RZ, RZ, R15 ;  /* 0x000000ffff097224 */ /* 0x000fca00078e000f */
[----:B--2---:R0:W-:Y:S07]  /*0250*/  ST.E.U8 desc[UR4][R8.64+-0x7], R13 ;  /* 0xfffff90d08007985 */ /* 0x0041ee000c101104 */
[----:B------:R-:W2:Y:S04]  /*0260*/  LDG.E.U8 R15, desc[UR6][R6.64+-0x6] ;  /* 0xfffffa06060f7981 */ /* 0x000ea8000c1e1100 */
[----:B--2---:R1:W-:Y:S04]  /*0270*/  ST.E.U8 desc[UR4][R8.64+-0x6], R15 ;  /* 0xfffffa0f08007985 */ /* 0x0043e8000c101104 */
[----:B------:R-:W2:Y:S04]  /*0280*/  LDG.E.U8 R17, desc[UR6][R6.64+-0x5] ;  /* 0xfffffb0606117981 */ /* 0x000ea8000c1e1100 */
[----:B--2---:R2:W-:Y:S04]  /*0290*/  ST.E.U8 desc[UR4][R8.64+-0x5], R17 ;  /* 0xfffffb1108007985 */ /* 0x0045e8000c101104 */
[----:B------:R-:W3:Y:S04]  /*02a0*/  LDG.E.U8 R19, desc[UR6][R6.64+-0x4] ;  /* 0xfffffc0606137981 */ /* 0x000ee8000c1e1100 */
[----:B---3--:R3:W-:Y:S04]  /*02b0*/  ST.E.U8 desc[UR4][R8.64+-0x4], R19 ;  /* 0xfffffc1308007985 */ /* 0x0087e8000c101104 */
[----:B0-----:R-:W4:Y:S04]  /*02c0*/  LDG.E.U8 R13, desc[UR6][R6.64+-0x3] ;  /* 0xfffffd06060d7981 */ /* 0x001f28000c1e1100 */
[----:B----4-:R0:W-:Y:S04]  /*02d0*/  ST.E.U8 desc[UR4][R8.64+-0x3], R13 ;  /* 0xfffffd0d08007985 */ /* 0x0101e8000c101104 */
[----:B-1----:R-:W4:Y:S04]  /*02e0*/  LDG.E.U8 R15, desc[UR6][R6.64+-0x2] ;  /* 0xfffffe06060f7981 */ /* 0x002f28000c1e1100 */
[----:B----4-:R1:W-:Y:S04]  /*02f0*/  ST.E.U8 desc[UR4][R8.64+-0x2], R15 ;  /* 0xfffffe0f08007985 */ /* 0x0103e8000c101104 */
[----:B--2---:R-:W2:Y:S04]  /*0300*/  LDG.E.U8 R17, desc[UR6][R6.64+-0x1] ;  /* 0xffffff0606117981 */ /* 0x004ea8000c1e1100 */
[----:B--2---:R2:W-:Y:S04]  /*0310*/  ST.E.U8 desc[UR4][R8.64+-0x1], R17 ;  /* 0xffffff1108007985 */ /* 0x0045e8000c101104 */
[----:B---3--:R-:W3:Y:S04]  /*0320*/  LDG.E.U8 R19, desc[UR6][R6.64] ;  /* 0x0000000606137981 */ /* 0x008ee8000c1e1100 */
        /* <DEDUP_REMOVED lines=13> */
[----:B--2---:R-:W2:Y:S01]  /*0400*/  LDG.E.U8 R17, desc[UR6][R6.64+0x7] ;  /* 0x0000070606117981 */ /* 0x004ea2000c1e1100 */
[----:B------:R-:W-:-:S05]  /*0410*/  VIADD R12, R12, 0x10 ;  /* 0x000000100c0c7836 */ /* 0x000fca0000000000 */
[----:B------:R-:W-:Y:S01]  /*0420*/  ISETP.NE.AND P2, PT, R12, RZ, PT ;  /* 0x000000ff0c00720c */ /* 0x000fe20003f45270 */
[----:B--2---:R4:W-:Y:S04]  /*0430*/  ST.E.U8 desc[UR4][R8.64+0x7], R17 ;  /* 0x0000071108007985 */ /* 0x0049e8000c101104 */
[----:B---3--:R-:W2:Y:S01]  /*0440*/  LDG.E.U8 R19, desc[UR6][R6.64+0x8] ;  /* 0x0000080606137981 */ /* 0x008ea2000c1e1100 */
[----:B0-----:R-:W-:Y:S02]  /*0450*/  IADD3 R13, P3, PT, R6, 0x10, RZ ;  /* 0x00000010060d7810 */ /* 0x001fe40007f7e0ff */
[----:B------:R-:W-:-:S03]  /*0460*/  IADD3 R14, P4, PT, R8, 0x10, RZ ;  /* 0x00000010080e7810 */ /* 0x000fc60007f9e0ff */
[----:B------:R-:W-:Y:S01]  /*0470*/  IMAD.X R16, RZ, RZ, R7, P3 ;  /* 0x000000ffff107224 */ /* 0x000fe200018e0607 */
[----:B-1----:R-:W-:Y:S01]  /*0480*/  IADD3.X R15, PT, PT, RZ, R9, RZ, P4, !PT ;  /* 0x00000009ff0f7210 */ /* 0x002fe200027fe4ff */
[----:B--2---:R4:W-:Y:S01]  /*0490*/  ST.E.U8 desc[UR4][R8.64+0x8], R19 ;  /* 0x0000081308007985 */ /* 0x0049e2000c101104 */
[----:B------:R-:W-:Y:S07]  /*04a0*/  @P2 BRA `(.L_x_4) ;  /* 0xfffffffc00442947 */ /* 0x000fee000383ffff */
[----:B------:R-:W-:Y:S05]  /*04b0*/  BSYNC.RECONVERGENT B0 ;  /* 0x0000000000007941 */ /* 0x000fea0003800200 */
.L_x_3:
[----:B------:R-:W-:Y:S04]  /*04c0*/  BSSY.RECONVERGENT B0, `(.L_x_2) ;  /* 0x0000058000007945 */ /* 0x000fe80003800200 */
[----:B------:R-:W-:Y:S05]  /*04d0*/  @!P1 BRA `(.L_x_5) ;  /* 0x0000000400589947 */ /* 0x000fea0003800000 */
[----:B------:R-:W-:Y:S02]  /*04e0*/  ISETP.GE.U32.AND P2, PT, R18, 0x8, PT ;  /* 0x000000081200780c */ /* 0x000fe40003f46070 */
[----:B------:R-:W-:-:S04]  /*04f0*/  LOP3.LUT R16, R0, 0x7, RZ, 0xc0, !PT ;  /* 0x0000000700107812 */ /* 0x000fc800078ec0ff */
[----:B------:R-:W-:-:S07]  /*0500*/  ISETP.NE.AND P1, PT, R16, RZ, PT ;  /* 0x000000ff1000720c */ /* 0x000fce0003f25270 */
[----:B------:R-:W-:Y:S06]  /*0510*/  @!P2 BRA `(.L_x_6) ;  /* 0x00000000007ca947 */ /* 0x000fec0003800000 */
[----:B------:R-:W0:Y:S01]  /*0520*/  LDCU.64 UR4, c[0x0][0x388] ;  /* 0x00007100ff0477ac */ /* 0x000e220008000a00 */
[----:B------:R-:W-:Y:S01]  /*0530*/  IMAD.IADD R12, R10, 0x1, R11 ;  /* 0x000000010a0c7824 */ /* 0x000fe200078e020b */
[----:B--2---:R-:W-:Y:S02]  /*0540*/  R2UR UR6, R2 ;  /* 0x00000000020672ca */ /* 0x004fe400000e0000 */
[----:B------:R-:W-:Y:S02]  /*0550*/  R2UR UR7, R3 ;  /* 0x00000000030772ca */ /* 0x000fe400000e0000 */
[----:B0-----:R-:W-:-:S05]  /*0560*/  IADD3 R12, P2, PT, R12, UR4, RZ ;  /* 0x000000040c0c7c10 */ /* 0x001fca000ff5e0ff */
[----:B------:R-:W-:-:S06]  /*0570*/  IMAD.X R13, RZ, RZ, UR5, P2 ;  /* 0x00000005ff0d7e24 */ /* 0x000fcc00090e06ff */
[----:B------:R-:W2:Y:S01]  /*0580*/  LDG.E.U8 R13, desc[UR6][R12.64] ;  /* 0x000000060c0d7981 */ /* 0x000ea2000c1e1100 */
[----:B------:R-:W-:Y:S02]  /*0590*/  R2UR UR8, R2 ;  /* 0x00000000020872ca */ /* 0x000fe400000e0000 */
[----:B------:R-:W-:Y:S02]  /*05a0*/  R2UR UR9, R3 ;  /* 0x00000000030972ca */ /* 0x000fe400000e0000 */
[C---:B------:R-:W-:Y:S02]  /*05b0*/  IADD3 R6, P2, PT, R11.reuse, R4, RZ ;  /* 0x000000040b067210 */ /* 0x040fe40007f5e0ff */
[----:B----4-:R-:W-:-:S03]  /*05c0*/  IADD3 R8, P3, P4, R11, UR4, R10 ;  /* 0x000000040b087c10 */ /* 0x010fc6000fc7e00a */
[----:B------:R-:W-:Y:S01]  /*05d0*/  IMAD.X R7, RZ, RZ, R5, P2 ;  /* 0x000000ffff077224 */ /* 0x000fe200010e0605 */
[----:B------:R-:W-:-:S04]  /*05e0*/  IADD3.X R9, PT, PT, RZ, UR5, RZ, P3, P4 ;  /* 0x00000005ff097c10 */ /* 0x000fc80009fe84ff */
[----:B--2---:R0:W-:Y:S04]  /*05f0*/  ST.E.U8 desc[UR6][R6.64], R13 ;  /* 0x0000000d06007985 */ /* 0x0041e8000c101106 */
[----:B------:R-:W2:Y:S01]  /*0600*/  LDG.E.U8 R15, desc[UR8][R8.64+0x1] ;  /* 0x00000108080f7981 */ /* 0x000ea2000c1e1100 */
[----:B------:R-:W-:Y:S02]  /*0610*/  R2UR UR4, R2 ;  /* 0x00000000020472ca */ /* 0x000fe400000e0000 */
[----:B------:R-:W-:-:S13]  /*0620*/  R2UR UR5, R3 ;  /* 0x00000000030572ca */ /* 0x000fda00000e0000 */
        /* <DEDUP_REMOVED lines=11> */
[----:B---3--:R-:W2:Y:S01]  /*06e0*/  LDG.E.U8 R19, desc[UR6][R8.64+0x7] ;  /* 0x0000070608137981 */ /* 0x008ea2000c1e1100 */
[----:B------:R-:W-:-:S03]  /*06f0*/  VIADD R11, R11, 0x8 ;  /* 0x000000080b0b7836 */ /* 0x000fc60000000000 */
[----:B--2---:R0:W-:Y:S04]  /*0700*/  ST.E.U8 desc[UR4][R6.64+0x7], R19 ;  /* 0x0000071306007985 */ /* 0x0041e8000c101104 */
.L_x_6:
[----:B------:R-:W-:Y:S05]  /*0710*/  @!P1 BRA `(.L_x_5) ;  /* 0x0000000000c89947 */ /* 0x000fea0003800000 */
[----:B------:R-:W-:Y:S02]  /*0720*/  ISETP.GE.U32.AND P2, PT, R16, 0x4, PT ;  /* 0x000000041000780c */ /* 0x000fe40003f46070 */
[----:B------:R-:W-:-:S04]  /*0730*/  LOP3.LUT R14, R0, 0x3, RZ, 0xc0, !PT ;  /* 0x00000003000e7812 */ /* 0x000fc800078ec0ff */
[----:B------:R-:W-:-:S07]  /*0740*/  ISETP.NE.AND P1, PT, R14, RZ, PT ;  /* 0x000000ff0e00720c */ /* 0x000fce0003f25270 */
[----:B------:R-:W-:Y:S06]  /*0750*/  @!P2 BRA `(.L_x_7) ;  /* 0x00000000005ca947 */ /* 0x000fec0003800000 */
[----:B------:R-:W1:Y:S01]  /*0760*/  LDCU.64 UR4, c[0x0][0x388] ;  /* 0x00007100ff0477ac */ /* 0x000e620008000a00 */
[----:B0-----:R-:W-:Y:S01]  /*0770*/  IMAD.IADD R6, R10, 0x1, R11 ;  /* 0x000000010a067824 */ /* 0x001fe200078e020b */
[----:B--2---:R-:W-:Y:S02]  /*0780*/  R2UR UR6, R2 ;  /* 0x00000000020672ca */ /* 0x004fe400000e0000 */
[----:B------:R-:W-:Y:S02]  /*0790*/  R2UR UR7, R3 ;  /* 0x00000000030772ca */ /* 0x000fe400000e0000 */
[----:B-1----:R-:W-:-:S05]  /*07a0*/  IADD3 R6, P2, PT, R6, UR4, RZ ;  /* 0x0000000406067c10 */ /* 0x002fca000ff5e0ff */
[----:B------:R-:W-:-:S06]  /*07b0*/  IMAD.X R7, RZ, RZ, UR5, P2 ;  /* 0x00000005ff077e24 */ /* 0x000fcc00090e06ff */
[----:B------:R-:W2:Y:S01]  /*07c0*/  LDG.E.U8 R7, desc[UR6][R6.64] ;  /* 0x0000000606077981 */ /* 0x000ea2000c1e1100 */
[----:B------:R-:W-:Y:S02]  /*07d0*/  R2UR UR8, R2 ;  /* 0x00000000020872ca */ /* 0x000fe400000e0000 */
[----:B------:R-:W-:Y:S02]  /*07e0*/  R2UR UR9, R3 ;  /* 0x00000000030972ca */ /* 0x000fe400000e0000 */
[C---:B----4-:R-:W-:Y:S02]  /*07f0*/  IADD3 R8, P2, PT, R11.reuse, R4, RZ ;  /* 0x000000040b087210 */ /* 0x050fe40007f5e0ff */
[----:B------:R-:W-:-:S03]  /*0800*/  IADD3 R12, P3, P4, R11, UR4, R10 ;  /* 0x000000040b0c7c10 */ /* 0x000fc6000fc7e00a */
        /* <DEDUP_REMOVED lines=9> */
[----:B------:R-:W2:Y:S01]  /*08a0*/  LDG.E.U8 R19, desc[UR6][R12.64+0x3] ;  /* 0x000003060c137981 */ /* 0x000ea2000c1e1100 */
[----:B------:R-:W-:-:S03]  /*08b0*/  VIADD R11, R11, 0x4 ;  /* 0x000000040b0b7836 */ /* 0x000fc60000000000 */
[----:B--2---:R1:W-:Y:S04]  /*08c0*/  ST.E.U8 desc[UR4][R8.64+0x3], R19 ;  /* 0x0000031308007985 */ /* 0x0043e8000c101104 */
.L_x_7:
[----:B------:R-:W-:Y:S05]  /*08d0*/  @!P1 BRA `(.L_x_5) ;  /* 0x0000000000589947 */ /* 0x000fea0003800000 */
[----:B------:R-:W3:Y:S01]  /*08e0*/  LDCU.64 UR4, c[0x0][0x388] ;  /* 0x00007100ff0477ac */ /* 0x000ee20008000a00 */
[----:B------:R-:W-:Y:S01]  /*08f0*/  IMAD.IADD R10, R10, 0x1, R11 ;  /* 0x000000010a0a7824 */ /* 0x000fe200078e020b */
[----:B-1--4-:R-:W-:Y:S01]  /*0900*/  IADD3 R8, P1, PT, R11, R4, RZ ;  /* 0x000000040b087210 */ /* 0x012fe20007f3e0ff */
[----:B------:R-:W-:-:S03]  /*0910*/  IMAD.MOV R14, RZ, RZ, -R14 ;  /* 0x000000ffff0e7224 */ /* 0x000fc600078e0a0e */
[----:B0-----:R-:W-:Y:S02]  /*0920*/  IADD3.X R13, PT, PT, RZ, R5, RZ, P1, !PT ;  /* 0x00000005ff0d7210 */ /* 0x001fe40000ffe4ff */
[----:B---3--:R-:W-:-:S05]  /*0930*/  IADD3 R10, P2, PT, R10, UR4, RZ ;  /* 0x000000040a0a7c10 */ /* 0x008fca000ff5e0ff */
[----:B------:R-:W-:-:S08]  /*0940*/  IMAD.X R11, RZ, RZ, UR5, P2 ;  /* 0x00000005ff0b7e24 */ /* 0x000fd000090e06ff */
.L_x_8:
[----:B--2---:R-:W-:Y:S01]  /*0950*/  R2UR UR4, R2 ;  /* 0x00000000020472ca */ /* 0x004fe200000e0000 */
[----:B---3--:R-:W-:Y:S01]  /*0960*/  IMAD.MOV.U32 R6, RZ, RZ, R10 ;  /* 0x000000ffff067224 */ /* 0x008fe200078e000a */
[----:B------:R-:W-:Y:S01]  /*0970*/  R2UR UR5, R3 ;  /* 0x00000000030572ca */ /* 0x000fe200000e0000 */
[----:B------:R-:W-:-:S12]  /*0980*/  IMAD.MOV.U32 R7, RZ, RZ, R11 ;  /* 0x000000ffff077224 */ /* 0x000fd800078e000b */
[----:B------:R0:W2:Y:S01]  /*0990*/  LDG.E.U8 R9, desc[UR4][R6.64] ;  /* 0x0000000406097981 */ /* 0x0000a2000c1e1100 */
[----:B------:R-:W-:Y:S01]  /*09a0*/  VIADD R14, R14, 0x1 ;  /* 0x000000010e0e7836 */ /* 0x000fe20000000000 */
[----:B------:R-:W-:-:S04]  /*09b0*/  IADD3 R10, P3, PT, R10, 0x1, RZ ;  /* 0x000000010a0a7810 */ /* 0x000fc80007f7e0ff */
[----:B------:R-:W-:Y:S01]  /*09c0*/  ISETP.NE.AND P1, PT, R14, RZ, PT ;  /* 0x000000ff0e00720c */ /* 0x000fe20003f25270 */
[----:B------:R-:W-:Y:S02]  /*09d0*/  IMAD.X R11, RZ, RZ, R11, P3 ;  /* 0x000000ffff0b7224 */ /* 0x000fe400018e060b */
[----:B0-----:R-:W-:Y:S01]  /*09e0*/  IMAD.MOV.U32 R6, RZ, RZ, R8 ;  /* 0x000000ffff067224 */ /* 0x001fe200078e0008 */
[----:B------:R-:W-:Y:S01]  /*09f0*/  IADD3 R8, P2, PT, R8, 0x1, RZ ;  /* 0x0000000108087810 */ /* 0x000fe20007f5e0ff */
[----:B------:R-:W-:-:S04]  /*0a00*/  IMAD.MOV.U32 R7, RZ, RZ, R13 ;  /* 0x000000ffff077224 */ /* 0x000fc800078e000d */
[----:B------:R-:W-:Y:S01]  /*0a10*/  IMAD.X R13, RZ, RZ, R13, P2 ;  /* 0x000000ffff0d7224 */ /* 0x000fe200010e060d */
[----:B--2---:R3:W-:Y:S03]  /*0a20*/  ST.E.U8 desc[UR4][R6.64], R9 ;  /* 0x0000000906007985 */ /* 0x0047e6000c101104 */
[----:B------:R-:W-:Y:S05]  /*0a30*/  @P1 BRA `(.L_x_8) ;  /* 0xfffffffc00c41947 */ /* 0x000fea000383ffff */
.L_x_5:
[----:B------:R-:W-:Y:S05]  /*0a40*/  BSYNC.RECONVERGENT B0 ;  /* 0x0000000000007941 */ /* 0x000fea0003800200 */
.L_x_2:
[----:B------:R-:W0:Y:S01]  /*0a50*/  LDCU.64 UR4, c[0x0][0x398] ;  /* 0x00007300ff0477ac */ /* 0x000e220008000a00 */
[----:B--2---:R-:W-:Y:S02]  /*0a60*/  R2UR UR6, R2 ;  /* 0x00000000020672ca */ /* 0x004fe400000e0000 */
[----:B------:R-:W-:Y:S02]  /*0a70*/  R2UR UR7, R3 ;  /* 0x00000000030772ca */ /* 0x000fe400000e0000 */
[----:B01--4-:R-:W-:-:S05]  /*0a80*/  IADD3 R8, P1, PT, R33, UR4, RZ ;  /* 0x0000000421087c10 */ /* 0x013fca000ff3e0ff */
[----:B---3--:R-:W-:-:S06]  /*0a90*/  IMAD.X R9, RZ, RZ, UR5, P1 ;  /* 0x00000005ff097e24 */ /* 0x008fcc00088e06ff */
[----:B------:R-:W2:Y:S01]  /*0aa0*/  LDG.E.U8 R9, desc[UR6][R8.64] ;  /* 0x0000000608097981 */ /* 0x000ea2000c1e1100 */
[----:B------:R-:W-:Y:S01]  /*0ab0*/  MOV R7, 0x400 ;  /* 0x0000040000077802 */ /* 0x000fe20000000f00 */
[----:B------:R-:W0:Y:S03]  /*0ac0*/  S2R R6, SR_CgaCtaId ;  /* 0x0000000000067919 */ /* 0x000e260000008800 */
[----:B0-----:R-:W-:-:S04]  /*0ad0*/  LEA R7, R6, R7, 0x18 ;  /* 0x0000000706077211 */ /* 0x001fc800078ec0ff */
[----:B------:R-:W-:Y:S01]  /*0ae0*/  LEA R10, R33, R7, 0x2 ;  /* 0x00000007210a7211 */ /* 0x000fe200078e10ff */
[----:B------:R-:W-:-:S04]  /*0af0*/  IMAD R6, R0, 0x4, R7 ;  /* 0x0000000400067824 */ /* 0x000fc800078e0207 */
[----:B--2---:R-:W-:Y:S01]  /*0b00*/  IMAD R6, R9, 0x4, R6 ;  /* 0x0000000409067824 */ /* 0x004fe200078e0206 */
[----:B------:R0:W-:Y:S04]  /*0b10*/  STS [R10], R9 ;  /* 0x000000090a007388 */ /* 0x0001e80000000800 */
[----:B------:R0:W-:Y:S01]  /*0b20*/  STS [R6], R33 ;  /* 0x0000002106007388 */ /* 0x0001e20000000800 */
[----:B------:R-:W-:Y:S05]  /*0b30*/  @!P0 BRA `(.L_x_9) ;  /* 0x0000001000188947 */ /* 0x000fea0003800000 */
[----:B------:R-:W-:Y:S01]  /*0b40*/  ISETP.GE.U32.AND P1, PT, R0, 0x10, PT ;  /* 0x000000100000780c */ /* 0x000fe20003f26070 */
[----:B0-----:R-:W-:-:S12]  /*0b50*/  IMAD.MOV.U32 R6, RZ, RZ, RZ ;  /* 0x000000ffff067224 */ /* 0x001fd800078e00ff */
[----:B------:R-:W-:Y:S05]  /*0b60*/  @!P1 BRA `(.L_x_10) ;  /* 0x0000000800049947 */ /* 0x000fea0003800000 */
[----:B------:R-:W0:Y:S01]  /*0b70*/  S2R R27, SR_TID.X ;  /* 0x00000000001b7919 */ /* 0x000e220000002100 */
[----:B------:R-:W0:Y:S01]  /*0b80*/  LDC.64 R30, c[0x0][0x390] ;  /* 0x0000e400ff1e7b82 */ /* 0x000e220000000a00 */
[C---:B------:R-:W-:Y:S01]  /*0b90*/  LOP3.LUT R18, R0.reuse, 0xf0, RZ, 0xc0, !PT ;  /* 0x000000f000127812 */ /* 0x040fe200078ec0ff */
[----:B------:R-:W-:Y:S01]  /*0ba0*/  BSSY.RECONVERGENT B0, `(.L_x_11) ;  /* 0x000007c000007945 */ /* 0x000fe20003800200 */
[----:B------:R-:W1:Y:S01]  /*0bb0*/  S2R R35, SR_TID.X ;  /* 0x0000000000237919 */ /* 0x000e620000002100 */
[C-C-:B------:R-:W-:Y:S02]  /*0bc0*/  IMAD.IADD R14, R0.reuse, 0x1, R33.reuse ;  /* 0x00000001000e7824 */ /* 0x140fe400078e0221 */
[C-C-:B------:R-:W-:Y:S02]  /*0bd0*/  IMAD R16, R0.reuse, 0x2, R33.reuse ;  /* 0x0000000200107824 */ /* 0x140fe400078e0221 */
[C-C-:B------:R-:W-:Y:S02]  /*0be0*/  IMAD R9, R0.reuse, 0x3, R33.reuse ;  /* 0x0000000300097824 */ /* 0x140fe400078e0221 */
[----:B------:R-:W-:-:S02]  /*0bf0*/  IMAD R11, R0, 0x4, R33 ;  /* 0x00000004000b7824 */ /* 0x000fc400078e0221 */
[C-C-:B------:R-:W-:Y:S02]  /*0c00*/  IMAD R13, R0.reuse, 0x5, R33.reuse ;  /* 0x00000005000d7824 */ /* 0x140fe400078e0221 */
[C-C-:B------:R-:W-:Y:S02]  /*0c10*/  IMAD R15, R0.reuse, 0x6, R33.reuse ;  /* 0x00000006000f7824 */ /* 0x140fe400078e0221 */
[C-C-:B------:R-:W-:Y:S02]  /*0c20*/  IMAD R17, R0.reuse, 0x7, R33.reuse ;  /* 0x0000000700117824 */ /* 0x140fe400078e0221 */
[C-C-:B------:R-:W-:Y:S02]  /*0c30*/  IMAD R19, R0.reuse, 0x8, R33.reuse ;  /* 0x0000000800137824 */ /* 0x140fe400078e0221 */
[C-C-:B------:R-:W-:Y:S02]  /*0c40*/  IMAD R21, R0.reuse, 0x9, R33.reuse ;  /* 0x0000000900157824 */ /* 0x140fe400078e0221 */
[----:B------:R-:W-:-:S02]  /*0c50*/  IMAD R23, R0, 0xa, R33 ;  /* 0x0000000a00177824 */ /* 0x000fc400078e0221 */
[C-C-:B------:R-:W-:Y:S02]  /*0c60*/  IMAD R29, R0.reuse, 0xb, R33.reuse ;  /* 0x0000000b001d7824 */ /* 0x140fe400078e0221 */
[C-C-:B------:R-:W-:Y:S02]  /*0c70*/  IMAD R25, R0.reuse, 0xc, R33.reuse ;  /* 0x0000000c00197824 */ /* 0x140fe400078e0221 */
[C-C-:B------:R-:W-:Y:S02]  /*0c80*/  IMAD R8, R0.reuse, 0xe, R33.reuse ;  /* 0x0000000e00087824 */ /* 0x140fe400078e0221 */
[----:B------:R-:W-:Y:S01]  /*0c90*/  IMAD.MOV R18, RZ, RZ, -R18 ;  /* 0x000000ffff127224 */ /* 0x000fe200078e0a12 */
[----:B0-----:R-:W-:Y:S01]  /*0ca0*/  IADD3 R6, P1, PT, R27, R30, RZ ;  /* 0x0000001e1b067210 */ /* 0x001fe20007f3e0ff */
[C---:B------:R-:W-:Y:S02]  /*0cb0*/  IMAD R27, R0.reuse, 0xd, R33 ;  /* 0x0000000d001b7824 */ /* 0x040fe400078e0221 */
[----:B-1----:R-:W-:-:S02]  /*0cc0*/  IMAD R10, R0, 0xf, R35 ;  /* 0x0000000f000a7824 */ /* 0x002fc400078e0223 */
[----:B------:R-:W-:-:S08]  /*0cd0*/  IMAD.X R12, RZ, RZ, R31, P1 ;  /* 0x000000ffff0c7224 */ /* 0x000fd000008e061f */
.L_x_12:
[C---:B------:R-:W-:Y:S01]  /*0ce0*/  R2UR UR4, R2.reuse ;  /* 0x00000000020472ca */ /* 0x040fe200000e0000 */
[----:B0-----:R-:W-:Y:S01]  /*0cf0*/  IMAD.MOV.U32 R32, RZ, RZ, R6 ;  /* 0x000000ffff207224 */ /* 0x001fe200078e0006 */
[C---:B------:R-:W-:Y:S01]  /*0d00*/  R2UR UR5, R3.reuse ;  /* 0x00000000030572ca */ /* 0x040fe200000e0000 */
[----:B------:R-:W-:Y:S01]  /*0d10*/  IMAD.MOV.U32 R33, RZ, RZ, R12 ;  /* 0x000000ffff217224 */ /* 0x000fe200078e000c */
[----:B------:R-:W-:Y:S02]  /*0d20*/  R2UR UR6, R2 ;  /* 0x00000000020672ca */ /* 0x000fe400000e0000 */
[----:B------:R-:W-:-:S09]  /*0d30*/  R2UR UR7, R3 ;  /* 0x00000000030772ca */ /* 0x000fd200000e0000 */
[----:B------:R0:W2:Y:S02]  /*0d40*/  LDG.E.U8 R28, desc[UR4][R32.64] ;  /* 0x00000004201c7981 */ /* 0x0000a4000c1e1100 */
[----:B0-----:R-:W-:-:S04]  /*0d50*/  IADD3 R32, P1, PT, R14, R30, RZ ;  /* 0x0000001e0e207210 */ /* 0x001fc80007f3e0ff */
[----:B------:R-:W-:-:S05]  /*0d60*/  IADD3.X R33, PT, PT, RZ, R31, RZ, P1, !PT ;  /* 0x0000001fff217210 */ /* 0x000fca0000ffe4ff */
[----:B------:R0:W3:Y:S01]  /*0d70*/  LDG.E.U8 R26, desc[UR6][R32.64] ;  /* 0x00000006201a7981 */ /* 0x0000e2000c1e1100 */
[----:B------:R-:W-:-:S05]  /*0d80*/  IADD3 R36, P1, PT, R16, R30, RZ ;  /* 0x0000001e10247210 */ /* 0x000fca0007f3e0ff */
[----:B------:R-:W-:-:S05]  /*0d90*/  IMAD.X R37, RZ, RZ, R31, P1 ;  /* 0x000000ffff257224 */ /* 0x000fca00008e061f */
[----:B------:R1:W4:Y:S01]  /*0da0*/  LDG.E.U8 R20, desc[UR4][R36.64] ;  /* 0x0000000424147981 */ /* 0x000322000c1e1100 */
[----:B------:R-:W-:-:S05]  /*0db0*/  IADD3 R34, P1, PT, R9, R30, RZ ;  /* 0x0000001e09227210 */ /* 0x000fca0007f3e0ff */
[----:B------:R-:W-:Y:S01]  /*0dc0*/  IMAD.X R35, RZ, RZ, R31, P1 ;  /* 0x000000ffff237224 */ /* 0x000fe200008e061f */
[----:B0-----:R-:W-:-:S04]  /*0dd0*/  IADD3 R32, P1, PT, R11, R30, RZ ;  /* 0x0000001e0b207210 */ /* 0x001fc80007f3e0ff */
[----:B------:R0:W5:Y:S01]  /*0de0*/  LDG.E.U8 R22, desc[UR4][R34.64] ;  /* 0x0000000422167981 */ /* 0x000162000c1e1100 */
[----:B------:R-:W-:Y:S01]  /*0df0*/  IMAD.X R33, RZ, RZ, R31, P1 ;  /* 0x000000ffff217224 */ /* 0x000fe200008e061f */
[----:B-1----:R-:W-:-:S04]  /*0e00*/  IADD3 R36, P1, PT, R13, R30, RZ ;  /* 0x0000001e0d247210 */ /* 0x002fc80007f3e0ff */
[----:B------:R1:W5:Y:S01]  /*0e10*/  LDG.E.U8 R24, desc[UR4][R32.64] ;  /* 0x0000000420187981 */ /* 0x000362000c1e1100 */
[----:B------:R-:W-:Y:S01]  /*0e20*/  IMAD.X R37, RZ, RZ, R31, P1 ;  /* 0x000000ffff257224 */ /* 0x000fe200008e061f */
[----:B0-----:R-:W-:-:S05]  /*0e30*/  IADD3 R34, P1, PT, R15, R30, RZ ;  /* 0x0000001e0f227210 */ /* 0x001fca0007f3e0ff */
[----:B------:R0:W5:Y:S01]  /*0e40*/  LDG.E.U8 R37, desc[UR4][R36.64] ;  /* 0x0000000424257981 */ /* 0x000162000c1e1100 */
[----:B------:R-:W-:Y:S01]  /*0e50*/  IMAD.X R35, RZ, RZ, R31, P1 ;  /* 0x000000ffff237224 */ /* 0x000fe200008e061f */
[----:B-1----:R-:W-:Y:S01]  /*0e60*/  IADD3 R32, P1, PT, R17, R30, RZ ;  /* 0x0000001e11207210 */ /* 0x002fe20007f3e0ff */
[----:B0-----:R-:W-:-:S04]  /*0e70*/  IMAD.IADD R36, R7, 0x1, R10 ;  /* 0x0000000107247824 */ /* 0x001fc800078e020a */
[----:B------:R-:W-:Y:S01]  /*0e80*/  IMAD.X R33, RZ, RZ, R31, P1 ;  /* 0x000000ffff217224 */ /* 0x000fe200008e061f */
[----:B--2---:R0:W-:Y:S02]  /*0e90*/  STS.U8 [R36], R28 ;  /* 0x0000001c24007388 */ /* 0x0041e40000000000 */
[C---:B0-----:R-:W-:Y:S02]  /*0ea0*/  IMAD.IADD R36, R0.reuse, 0x1, R36 ;  /* 0x0000000100247824 */ /* 0x041fe400078e0224 */
[----:B------:R-:W2:Y:S04]  /*0eb0*/  LDG.E.U8 R28, desc[UR4][R34.64] ;  /* 0x00000004221c7981 */ /* 0x000ea8000c1e1100 */
[----:B---3--:R0:W-:Y:S02]  /*0ec0*/  STS.U8 [R36], R26 ;  /* 0x0000001a24007388 */ /* 0x0081e40000000000 */
[----:B0-----:R-:W-:-:S02]  /*0ed0*/  IMAD.IADD R26, R0, 0x1, R36 ;  /* 0x00000001001a7824 */ /* 0x001fc400078e0224 */
[----:B------:R0:W3:Y:S04]  /*0ee0*/  LDG.E.U8 R36, desc[UR4][R32.64] ;  /* 0x0000000420247981 */ /* 0x0000e8000c1e1100 */
[----:B----4-:R1:W-:Y:S01]  /*0ef0*/  STS.U8 [R26], R20 ;  /* 0x000000141a007388 */ /* 0x0103e20000000000 */
[----:B0-----:R-:W-:Y:S02]  /*0f00*/  IADD3 R32, P1, PT, R19, R30, RZ ;  /* 0x0000001e13207210 */ /* 0x001fe40007f3e0ff */
[----:B-1----:R-:W-:-:S03]  /*0f10*/  IADD3 R20, PT, PT, R0, R26, RZ ;  /* 0x0000001a00147210 */ /* 0x002fc60007ffe0ff */
[----:B------:R-:W-:-:S05]  /*0f20*/  IMAD.X R33, RZ, RZ, R31, P1 ;  /* 0x000000ffff217224 */ /* 0x000fca00008e061f */
[----:B------:R0:W4:Y:S01]  /*0f30*/  LDG.E.U8 R26, desc[UR4][R32.64] ;  /* 0x00000004201a7981 */ /* 0x000122000c1e1100 */
[----:B------:R-:W-:-:S03]  /*0f40*/  IADD3 R34, P1, PT, R21, R30, RZ ;  /* 0x0000001e15227210 */ /* 0x000fc60007f3e0ff */
[----:B-----5:R1:W-:Y:S02]  /*0f50*/  STS.U8 [R20], R22 ;  /* 0x0000001614007388 */ /* 0x0203e40000000000 */
[----:B------:R-:W-:Y:S01]  /*0f60*/  IMAD.X R35, RZ, RZ, R31, P1 ;  /* 0x000000ffff237224 */ /* 0x000fe200008e061f */
[----:B0-----:R-:W-:-:S04]  /*0f70*/  IADD3 R32, P1, PT, R23, R30, RZ ;  /* 0x0000001e17207210 */ /* 0x001fc80007f3e0ff */
[----:B-1----:R0:W5:Y:S01]  /*0f80*/  LDG.E.U8 R22, desc[UR4][R34.64] ;  /* 0x0000000422167981 */ /* 0x002162000c1e1100 */
[----:B------:R-:W-:Y:S02]  /*0f90*/  IMAD.X R33, RZ, RZ, R31, P1 ;  /* 0x000000ffff217224 */ /* 0x000fe400008e061f */
[----:B0-----:R-:W-:-:S03]  /*0fa0*/  IMAD.IADD R35, R0, 0x1, R20 ;  /* 0x0000000100237824 */ /* 0x001fc600078e0214 */
[----:B------:R0:W5:Y:S04]  /*0fb0*/  LDG.E.U8 R20, desc[UR4][R32.64] ;  /* 0x0000000420147981 */ /* 0x000168000c1e1100 */
[----:B------:R1:W-:Y:S01]  /*0fc0*/  STS.U8 [R35], R24 ;  /* 0x0000001823007388 */ /* 0x0003e20000000000 */
[----:B0-----:R-:W-:Y:S01]  /*0fd0*/  IADD3 R32, P1, PT, R29, R30, RZ ;  /* 0x0000001e1d207210 */ /* 0x001fe20007f3e0ff */
[----:B-1----:R-:W-:-:S04]  /*0fe0*/  IMAD.IADD R24, R0, 0x1, R35 ;  /* 0x0000000100187824 */ /* 0x002fc800078e0223 */
[--C-:B------:R-:W-:Y:S01]  /*0ff0*/  IMAD.X R33, RZ, RZ, R31.reuse, P1 ;  /* 0x000000ffff217224 */ /* 0x100fe200008e061f */
[----:B------:R0:W-:Y:S01]  /*1000*/  STS.U8 [R24], R37 ;  /* 0x0000002518007388 */ /* 0x0001e20000000000 */
[-C--:B------:R-:W-:Y:S01]  /*1010*/  IADD3 R34, P1, PT, R25, R30.reuse, RZ ;  /* 0x0000001e19227210 */ /* 0x080fe20007f3e0ff */
[C---:B0-----:R-:W-:Y:S02]  /*1020*/  IMAD.IADD R37, R0.reuse, 0x1, R24 ;  /* 0x0000000100257824 */ /* 0x041fe400078e0218 */
[----:B------:R0:W5:Y:S02]  /*1030*/  LDG.E.U8 R24, desc[UR4][R32.64] ;  /* 0x0000000420187981 */ /* 0x000164000c1e1100 */
[----:B------:R-:W-:Y:S02]  /*1040*/  IMAD.X R35, RZ, RZ, R31, P1 ;  /* 0x000000ffff237224 */ /* 0x000fe400008e061f */
[C---:B0-----:R-:W-:Y:S01]  /*1050*/  IMAD.IADD R33, R0.reuse, 0x1, R37 ;  /* 0x0000000100217824 */ /* 0x041fe200078e0225 */
[----:B--2---:R0:W-:Y:S04]  /*1060*/  STS.U8 [R37], R28 ;  /* 0x0000001c25007388 */ /* 0x0041e80000000000 */
[----:B0-----:R0:W2:Y:S04]  /*1070*/  LDG.E.U8 R28, desc[UR4][R34.64] ;  /* 0x00000004221c7981 */ /* 0x0010a8000c1e1100 */
[----:B---3--:R1:W-:Y:S01]  /*1080*/  STS.U8 [R33], R36 ;  /* 0x0000002421007388 */ /* 0x0083e20000000000 */
[----:B0-----:R-:W-:Y:S01]  /*1090*/  IMAD.IADD R35, R0, 0x1, R33 ;  /* 0x0000000100237824 */ /* 0x001fe200078e0221 */
[----:B-1----:R-:W-:-:S05]  /*10a0*/  IADD3 R36, P1, PT, R27, R30, RZ ;  /* 0x0000001e1b247210 */ /* 0x002fca0007f3e0ff */
[----:B------:R-:W-:Y:S01]  /*10b0*/  IMAD.X R37, RZ, RZ, R31, P1 ;  /* 0x000000ffff257224 */ /* 0x000fe200008e061f */
[----:B------:R-:W-:-:S04]  /*10c0*/  IADD3 R32, P1, PT, R8, R30, RZ ;  /* 0x0000001e08207210 */ /* 0x000fc80007f3e0ff */
[----:B------:R-:W-:Y:S01]  /*10d0*/  IADD3.X R33, PT, PT, RZ, R31, RZ, P1, !PT ;  /* 0x0000001fff217210 */ /* 0x000fe20000ffe4ff */
[----:B----4-:R0:W-:Y:S01]  /*10e0*/  STS.U8 [R35], R26 ;  /* 0x0000001a23007388 */ /* 0x0101e20000000000 */
[----:B------:R-:W-:-:S03]  /*10f0*/  IADD3 R34, P1, PT, R10, R30, RZ ;  /* 0x0000001e0a227210 */ /* 0x000fc60007f3e0ff */
[----:B------:R1:W3:Y:S04]  /*1100*/  LDG.E.U8 R37, desc[UR4][R36.64] ;  /* 0x0000000424257981 */ /* 0x0002e8000c1e1100 */
[----:B------:R4:W3:Y:S01]  /*1110*/  LDG.E.U8 R32, desc[UR4][R32.64] ;  /* 0x0000000420207981 */ /* 0x0008e2000c1e1100 */
[----:B0-----:R-:W-:Y:S02]  /*1120*/  IMAD.IADD R26, R0, 0x1, R35 ;  /* 0x00000001001a7824 */ /* 0x001fe400078e0223 */
[----:B------:R-:W-:-:S05]  /*1130*/  IMAD.X R35, RZ, RZ, R31, P1 ;  /* 0x000000ffff237224 */ /* 0x000fca00008e061f */
[----:B------:R0:W3:Y:S01]  /*1140*/  LDG.E.U8 R34, desc[UR4][R34.64] ;  /* 0x0000000422227981 */ /* 0x0000e2000c1e1100 */
[----:B-1----:R-:W-:-:S04]  /*1150*/  IMAD.IADD R36, R0, 0x1, R26 ;  /* 0x0000000100247824 */ /* 0x002fc800078e021a */
[C---:B----4-:R-:W-:Y:S01]  /*1160*/  IMAD.IADD R33, R0.reuse, 0x1, R36 ;  /* 0x0000000100217824 */ /* 0x050fe200078e0224 */
[----:B-----5:R-:W-:Y:S03]  /*1170*/  STS.U8 [R26], R22 ;  /* 0x000000161a007388 */ /* 0x020fe60000000000 */
[C---:B0-----:R-:W-:Y:S01]  /*1180*/  IMAD.IADD R35, R0.reuse, 0x1, R33 ;  /* 0x0000000100237824 */ /* 0x041fe200078e0221 */
[----:B------:R0:W-:Y:S03]  /*1190*/  STS.U8 [R36], R20 ;  /* 0x0000001424007388 */ /* 0x0001e60000000000 */
[----:B0-----:R-:W-:-:S04]  /*11a0*/  IMAD.IADD R20, R0, 0x1, R35 ;  /* 0x0000000100147824 */ /* 0x001fc800078e0223 */
[----:B------:R-:W-:-:S04]  /*11b0*/  IMAD.IADD R22, R0, 0x1, R20 ;  /* 0x0000000100167824 */ /* 0x000fc800078e0214 */
[----:B------:R-:W-:Y:S02]  /*11c0*/  IMAD.IADD R26, R0, 0x1, R22 ;  /* 0x00000001001a7824 */ /* 0x000fe400078e0216 */
[----:B------:R-:W-:Y:S01]  /*11d0*/  VIADD R18, R18, 0x10 ;  /* 0x0000001012127836 */ /* 0x000fe20000000000 */
[----:B------:R0:W-:Y:S04]  /*11e0*/  STS.U8 [R33], R24 ;  /* 0x0000001821007388 */ /* 0x0001e80000000000 */
[----:B------:R-:W-:Y:S02]  /*11f0*/  ISETP.NE.AND P1, PT, R18, RZ, PT ;  /* 0x000000ff1200720c */ /* 0x000fe40003f25270 */
[C---:B------:R-:W-:Y:S01]  /*1200*/  LEA R6, P2, R0.reuse, R6, 0x4 ;  /* 0x0000000600067211 */ /* 0x040fe200078420ff */
[C---:B------:R-:W-:Y:S01]  /*1210*/  IMAD R14, R0.reuse, 0x10, R14 ;  /* 0x00000010000e7824 */ /* 0x040fe200078e020e */
[C---:B------:R-:W-:Y:S01]  /*1220*/  LEA R16, R0.reuse, R16, 0x4 ;  /* 0x0000001000107211 */ /* 0x040fe200078e20ff */
[C---:B------:R-:W-:Y:S01]  /*1230*/  IMAD R9, R0.reuse, 0x10, R9 ;  /* 0x0000001000097824 */ /* 0x040fe200078e0209 */
[C---:B------:R-:W-:Y:S01]  /*1240*/  LEA R27, R0.reuse, R27, 0x4 ;  /* 0x0000001b001b7211 */ /* 0x040fe200078e20ff */
[----:B------:R-:W-:-:S02]  /*1250*/  IMAD R11, R0, 0x10, R11 ;  /* 0x00000010000b7824 */ /* 0x000fc400078e020b */
[C---:B------:R-:W-:Y:S02]  /*1260*/  IMAD R13, R0.reuse, 0x10, R13 ;  /* 0x00000010000d7824 */ /* 0x040fe400078e020d */
[C---:B------:R-:W-:Y:S02]  /*1270*/  IMAD R15, R0.reuse, 0x10, R15 ;  /* 0x00000010000f7824 */ /* 0x040fe400078e020f */
[C---:B------:R-:W-:Y:S02]  /*1280*/  IMAD R17, R0.reuse, 0x10, R17 ;  /* 0x0000001000117824 */ /* 0x040fe400078e0211 */
[C---:B------:R-:W-:Y:S02]  /*1290*/  IMAD R19, R0.reuse, 0x10, R19 ;  /* 0x0000001000137824 */ /* 0x040fe400078e0213 */
[C---:B------:R-:W-:Y:S02]  /*12a0*/  IMAD R21, R0.reuse, 0x10, R21 ;  /* 0x0000001000157824 */ /* 0x040fe400078e0215 */
[----:B------:R-:W-:-:S02]  /*12b0*/  IMAD R23, R0, 0x10, R23 ;  /* 0x0000001000177824 */ /* 0x000fc400078e0217 */
[C---:B------:R-:W-:Y:S02]  /*12c0*/  IMAD R29, R0.reuse, 0x10, R29 ;  /* 0x00000010001d7824 */ /* 0x040fe400078e021d */
[C---:B------:R-:W-:Y:S02]  /*12d0*/  IMAD R25, R0.reuse, 0x10, R25 ;  /* 0x0000001000197824 */ /* 0x040fe400078e0219 */
[C---:B------:R-:W-:Y:S02]  /*12e0*/  IMAD R8, R0.reuse, 0x10, R8 ;  /* 0x0000001000087824 */ /* 0x040fe400078e0208 */
[----:B------:R-:W-:Y:S02]  /*12f0*/  IMAD R10, R0, 0x10, R10 ;  /* 0x00000010000a7824 */ /* 0x000fe400078e020a */
[----:B------:R-:W-:Y:S01]  /*1300*/  IMAD.X R12, RZ, RZ, R12, P2 ;  /* 0x000000ffff0c7224 */ /* 0x000fe200010e060c */
[----:B--2---:R0:W-:Y:S04]  /*1310*/  STS.U8 [R35], R28 ;  /* 0x0000001c23007388 */ /* 0x0041e80000000000 */
[----:B---3--:R0:W-:Y:S04]  /*1320*/  STS.U8 [R20], R37 ;  /* 0x0000002514007388 */ /* 0x0081e80000000000 */
[----:B------:R0:W-:Y:S04]  /*1330*/  STS.U8 [R22], R32 ;  /* 0x0000002016007388 */ /* 0x0001e80000000000 */
[----:B------:R0:W-:Y:S01]  /*1340*/  STS.U8 [R26], R34 ;  /* 0x000000221a007388 */ /* 0x0001e20000000000 */
[----:B------:R-:W-:Y:S05]  /*1350*/  @P1 BRA `(.L_x_12) ;  /* 0xfffffff800601947 */ /* 0x000fea000383ffff */
[----:B------:R-:W-:Y:S05]  /*1360*/  BSYNC.RECONVERGENT B0 ;  /* 0x0000000000007941 */ /* 0x000fea0003800200 */
.L_x_11:
[----:B------:R-:W-:-:S07]  /*1370*/  LOP3.LUT R6, R0, 0xf0, RZ, 0xc0, !PT ;  /* 0x000000f000067812 */ /* 0x000fce00078ec0ff */
.L_x_10:
[----:B------:R-:W-:-:S13]  /*1380*/  LOP3.LUT P1, R8, R0, 0xf, RZ, 0xc0, !PT ;  /* 0x0000000f00087812 */ /* 0x000fda000782c0ff */
[----:B------:R-:W-:Y:S05]  /*1390*/  @!P1 BRA `(.L_x_9) ;  /* 0x0000000800009947 */ /* 0x000fea0003800000 */
[----:B------:R-:W1:Y:S01]  /*13a0*/  S2UR UR5, SR_CgaCtaId ;  /* 0x00000000000579c3 */ /* 0x000e620000008800 */
[----:B------:R-:W2:Y:S01]  /*13b0*/  S2R R9, SR_TID.X ;  /* 0x0000000000097919 */ /* 0x000ea20000002100 */
[----:B------:R-:W-:Y:S01]  /*13c0*/  UMOV UR4, 0x400 ;  /* 0x0000040000047882 */ /* 0x000fe20000000000 */
[----:B------:R-:W-:Y:S02]  /*13d0*/  ISETP.GE.U32.AND P2, PT, R8, 0x8, PT ;  /* 0x000000080800780c */ /* 0x000fe40003f46070 */
[----:B0-----:R-:W-:-:S04]  /*13e0*/  LOP3.LUT R26, R0, 0x7, RZ, 0xc0, !PT ;  /* 0x00000007001a7812 */ /* 0x001fc800078ec0ff */
[----:B------:R-:W-:Y:S01]  /*13f0*/  ISETP.NE.AND P1, PT, R26, RZ, PT ;  /* 0x000000ff1a00720c */ /* 0x000fe20003f25270 */
[----:B-1----:R-:W-:-:S06]  /*1400*/  ULEA UR4, UR5, UR4, 0x18 ;  /* 0x0000000405047291 */ /* 0x002fcc000f8ec0ff */
[----:B------:R-:W-:-:S05]  /*1410*/  LEA R11, R0, UR4, 0x2 ;  /* 0x00000004000b7c11 */ /* 0x000fca000f8e10ff */
[----:B------:R-:W-:-:S04]  /*1420*/  IMAD R11, R0, 0x8, R11 ;  /* 0x00000008000b7824 */ /* 0x000fc800078e020b */
[----:B------:R-:W-:Y:S01]  /*1430*/  IMAD R8, R0, 0x3, R11 ;  /* 0x0000000300087824 */ /* 0x000fe200078e020b */
[----:B--2---:R-:W-:Y:S06]  /*1440*/  @!P2 BRA `(.L_x_13) ;  /* 0x0000000000e4a947 */ /* 0x004fec0003800000 */
[----:B------:R-:W0:Y:S01]  /*1450*/  LDCU.64 UR4, c[0x0][0x390] ;  /* 0x00007200ff0477ac */ /* 0x000e220008000a00 */
[----:B------:R-:W-:Y:S01]  /*1460*/  IMAD R19, R0, R6, R9 ;  /* 0x0000000600137224 */ /* 0x000fe200078e0209 */
[----:B------:R-:W-:Y:S02]  /*1470*/  R2UR UR6, R2 ;  /* 0x00000000020672ca */ /* 0x000fe400000e0000 */
[C---:B------:R-:W-:Y:S02]  /*1480*/  R2UR UR7, R3.reuse ;  /* 0x00000000030772ca */ /* 0x040fe400000e0000 */
[----:B------:R-:W-:Y:S02]  /*1490*/  IADD3 R11, PT, PT, R0, R19, R0 ;  /* 0x00000013000b7210 */ /* 0x000fe40007ffe000 */
[----:B------:R-:W-:Y:S02]  /*14a0*/  R2UR UR8, R2 ;  /* 0x00000000020872ca */ /* 0x000fe400000e0000 */
[----:B------:R-:W-:Y:S01]  /*14b0*/  R2UR UR9, R3 ;  /* 0x00000000030972ca */ /* 0x000fe200000e0000 */
[----:B------:R-:W-:Y:S01]  /*14c0*/  IMAD.IADD R17, R0, 0x1, R11 ;  /* 0x0000000100117824 */ /* 0x000fe200078e020b */
[----:B------:R-:W-:-:S02]  /*14d0*/  R2UR UR10, R2 ;  /* 0x00000000020a72ca */ /* 0x000fc400000e0000 */
[----:B------:R-:W-:Y:S02]  /*14e0*/  R2UR UR11, R3 ;  /* 0x00000000030b72ca */ /* 0x000fe400000e0000 */
[----:B------:R-:W-:Y:S02]  /*14f0*/  R2UR UR12, R2 ;  /* 0x00000000020c72ca */ /* 0x000fe400000e0000 */
[----:B0-----:R-:W-:Y:S02]  /*1500*/  IADD3 R12, P2, PT, R19, UR4, RZ ;  /* 0x00000004130c7c10 */ /* 0x001fe4000ff5e0ff */
[----:B------:R-:W-:Y:S01]  /*1510*/  IADD3 R22, P3, PT, R17, UR4, RZ ;  /* 0x0000000411167c10 */ /* 0x000fe2000ff7e0ff */
[C---:B------:R-:W-:Y:S01]  /*1520*/  IMAD.IADD R17, R0.reuse, 0x1, R17 ;  /* 0x0000000100117824 */ /* 0x040fe200078e0211 */
[----:B------:R-:W-:Y:S01]  /*1530*/  R2UR UR13, R3 ;  /* 0x00000000030d72ca */ /* 0x000fe200000e0000 */
[----:B------:R-:W-:Y:S01]  /*1540*/  IMAD.X R13, RZ, RZ, UR5, P2 ;  /* 0x00000005ff0d7e24 */ /* 0x000fe200090e06ff */
[----:B------:R-:W-:-:S02]  /*1550*/  IADD3 R14, P2, PT, R0, R12, RZ ;  /* 0x0000000c000e7210 */ /* 0x000fc40007f5e0ff */
[C---:B------:R-:W-:Y:S02]  /*1560*/  IADD3 R21, PT, PT, R0.reuse, R17, RZ ;  /* 0x0000001100157210 */ /* 0x040fe40007ffe0ff */
[----:B------:R0:W2:Y:S01]  /*1570*/  LDG.E.U8 R10, desc[UR6][R12.64] ;  /* 0x000000060c0a7981 */ /* 0x0000a2000c1e1100 */
[----:B------:R-:W-:Y:S01]  /*1580*/  IMAD.X R15, RZ, RZ, R13, P2 ;  /* 0x000000ffff0f7224 */ /* 0x000fe200010e060d */
[C---:B------:R-:W-:Y:S01]  /*1590*/  IADD3 R24, P2, PT, R0.reuse, R14, RZ ;  /* 0x0000000e00187210 */ /* 0x040fe20007f5e0ff */
[----:B------:R-:W-:Y:S01]  /*15a0*/  IMAD.X R23, RZ, RZ, UR5, P3 ;  /* 0x00000005ff177e24 */ /* 0x000fe200098e06ff */
[----:B------:R-:W-:Y:S02]  /*15b0*/  IADD3 R20, P3, PT, R21, UR4, RZ ;  /* 0x0000000415147c10 */ /* 0x000fe4000ff7e0ff */
[----:B------:R1:W3:Y:S01]  /*15c0*/  LDG.E.U8 R11, desc[UR8][R14.64] ;  /* 0x000000080e0b7981 */ /* 0x0002e2000c1e1100 */
[----:B------:R-:W-:Y:S01]  /*15d0*/  IMAD.X R25, RZ, RZ, R15, P2 ;  /* 0x000000ffff197224 */ /* 0x000fe200010e060f */
[----:B------:R-:W-:Y:S01]  /*15e0*/  IADD3 R16, P2, PT, R17, UR4, RZ ;  /* 0x0000000411107c10 */ /* 0x000fe2000ff5e0ff */
[C---:B0-----:R-:W-:Y:S01]  /*15f0*/  IMAD.IADD R13, R0.reuse, 0x1, R21 ;  /* 0x00000001000d7824 */ /* 0x041fe200078e0215 */
[----:B------:R0:W4:Y:S03]  /*1600*/  LDG.E.U8 R22, desc[UR12][R22.64] ;  /* 0x0000000c16167981 */ /* 0x000126000c1e1100 */
[----:B------:R-:W-:Y:S01]  /*1610*/  IMAD.IADD R12, R0, 0x1, R13 ;  /* 0x00000001000c7824 */ /* 0x000fe200078e020d */
[----:B------:R5:W4:Y:S01]  /*1620*/  LDG.E.U8 R18, desc[UR10][R24.64] ;  /* 0x0000000a18127981 */ /* 0x000b22000c1e1100 */
[----:B------:R-:W-:Y:S01]  /*1630*/  IMAD.X R17, RZ, RZ, UR5, P2 ;  /* 0x00000005ff117e24 */ /* 0x000fe200090e06ff */
[----:B-1----:R-:W-:Y:S01]  /*1640*/  IADD3 R14, P2, PT, R13, UR4, RZ ;  /* 0x000000040d0e7c10 */ /* 0x002fe2000ff5e0ff */
[----:B------:R-:W-:Y:S01]  /*1650*/  IMAD.X R21, RZ, RZ, UR5, P3 ;  /* 0x00000005ff157e24 */ /* 0x000fe200098e06ff */
[----:B------:R-:W-:-:S02]  /*1660*/  IADD3 R12, P3, PT, R12, UR4, RZ ;  /* 0x000000040c0c7c10 */ /* 0x000fc4000ff7e0ff */
[----:B------:R1:W4:Y:S01]  /*1670*/  LDG.E.U8 R16, desc[UR6][R16.64] ;  /* 0x0000000610107981 */ /* 0x000322000c1e1100 */
[----:B------:R-:W-:Y:S02]  /*1680*/  IMAD.X R15, RZ, RZ, UR5, P2 ;  /* 0x00000005ff0f7e24 */ /* 0x000fe400090e06ff */
[----:B------:R-:W-:Y:S01]  /*1690*/  IMAD.X R13, RZ, RZ, UR5, P3 ;  /* 0x00000005ff0d7e24 */ /* 0x000fe200098e06ff */
[----:B------:R-:W4:Y:S04]  /*16a0*/  LDG.E.U8 R20, desc[UR8][R20.64] ;  /* 0x0000000814147981 */ /* 0x000f28000c1e1100 */
[----:B------:R-:W4:Y:S04]  /*16b0*/  LDG.E.U8 R14, desc[UR10][R14.64] ;  /* 0x0000000a0e0e7981 */ /* 0x000f28000c1e1100 */
[----:B------:R1:W4:Y:S01]  /*16c0*/  LDG.E.U8 R12, desc[UR12][R12.64] ;  /* 0x0000000c0c0c7981 */ /* 0x000322000c1e1100 */
[----:B------:R-:W-:-:S04]  /*16d0*/  IMAD.IADD R19, R8, 0x1, R19 ;  /* 0x0000000108137824 */ /* 0x000fc800078e0213 */
[----:B0-----:R-:W-:-:S04]  /*16e0*/  IMAD.IADD R23, R0, 0x1, R19 ;  /* 0x0000000100177824 */ /* 0x001fc800078e0213 */
[----:B-----5:R-:W-:-:S04]  /*16f0*/  IMAD.IADD R25, R0, 0x1, R23 ;  /* 0x0000000100197824 */ /* 0x020fc800078e0217 */
[----:B------:R-:W-:-:S05]  /*1700*/  IMAD.IADD R27, R0, 0x1, R25 ;  /* 0x00000001001b7824 */ /* 0x000fca00078e0219 */
[----:B------:R-:W-:-:S05]  /*1710*/  IADD3 R29, PT, PT, R0, R27, RZ ;  /* 0x0000001b001d7210 */ /* 0x000fca0007ffe0ff */
[----:B------:R-:W-:-:S04]  /*1720*/  IMAD.IADD R31, R0, 0x1, R29 ;  /* 0x00000001001f7824 */ /* 0x000fc800078e021d */
[----:B-1----:R-:W-:-:S04]  /*1730*/  IMAD.IADD R17, R0, 0x1, R31 ;  /* 0x0000000100117824 */ /* 0x002fc800078e021f */
[----:B------:R-:W-:Y:S02]  /*1740*/  IMAD.IADD R13, R0, 0x1, R17 ;  /* 0x00000001000d7824 */ /* 0x000fe400078e0211 */
[----:B------:R-:W-:Y:S01]  /*1750*/  VIADD R6, R6, 0x8 ;  /* 0x0000000806067836 */ /* 0x000fe20000000000 */
[----:B--2---:R0:W-:Y:S04]  /*1760*/  STS.U8 [R19], R10 ;  /* 0x0000000a13007388 */ /* 0x0041e80000000000 */
[----:B---3--:R0:W-:Y:S04]  /*1770*/  STS.U8 [R23], R11 ;  /* 0x0000000b17007388 */ /* 0x0081e80000000000 */
[----:B----4-:R0:W-:Y:S04]  /*1780*/  STS.U8 [R25], R18 ;  /* 0x0000001219007388 */ /* 0x0101e80000000000 */
[----:B------:R0:W-:Y:S04]  /*1790*/  STS.U8 [R27], R22 ;  /* 0x000000161b007388 */ /* 0x0001e80000000000 */
[----:B------:R0:W-:Y:S04]  /*17a0*/  STS.U8 [R29], R16 ;  /* 0x000000101d007388 */ /* 0x0001e80000000000 */
[----:B------:R0:W-:Y:S04]  /*17b0*/  STS.U8 [R31], R20 ;  /* 0x000000141f007388 */ /* 0x0001e80000000000 */
[----:B------:R0:W-:Y:S04]  /*17c0*/  STS.U8 [R17], R14 ;  /* 0x0000000e11007388 */ /* 0x0001e80000000000 */
[----:B------:R0:W-:Y:S02]  /*17d0*/  STS.U8 [R13], R12 ;  /* 0x0000000c0d007388 */ /* 0x0001e40000000000 */
.L_x_13:
[----:B------:R-:W-:Y:S05]  /*17e0*/  @!P1 BRA `(.L_x_9) ;  /* 0x0000000000ec9947 */ /* 0x000fea0003800000 */
[----:B------:R-:W-:Y:S02]  /*17f0*/  ISETP.GE.U32.AND P2, PT, R26, 0x4, PT ;  /* 0x000000041a00780c */ /* 0x000fe40003f46070 */
[----:B0-----:R-:W-:-:S04]  /*1800*/  LOP3.LUT R18, R0, 0x3, RZ, 0xc0, !PT ;  /* 0x0000000300127812 */ /* 0x001fc800078ec0ff */
[----:B------:R-:W-:-:S07]  /*1810*/  ISETP.NE.AND P1, PT, R18, RZ, PT ;  /* 0x000000ff1200720c */ /* 0x000fce0003f25270 */
[----:B------:R-:W-:Y:S06]  /*1820*/  @!P2 BRA `(.L_x_14) ;  /* 0x000000000088a947 */ /* 0x000fec0003800000 */
[----:B------:R-:W0:Y:S01]  /*1830*/  LDCU.64 UR4, c[0x0][0x390] ;  /* 0x00007200ff0477ac */ /* 0x000e220008000a00 */
[----:B------:R-:W-:Y:S01]  /*1840*/  IMAD R19, R0, R6, R9 ;  /* 0x0000000600137224 */ /* 0x000fe200078e0209 */
[----:B------:R-:W-:Y:S02]  /*1850*/  R2UR UR6, R2 ;  /* 0x00000000020672ca */ /* 0x000fe400000e0000 */
[C---:B------:R-:W-:Y:S01]  /*1860*/  R2UR UR7, R3.reuse ;  /* 0x00000000030772ca */ /* 0x040fe200000e0000 */
[----:B------:R-:W-:Y:S01]  /*1870*/  IMAD.IADD R11, R0, 0x1, R19 ;  /* 0x00000001000b7824 */ /* 0x000fe200078e0213 */
[----:B------:R-:W-:Y:S02]  /*1880*/  R2UR UR8, R2 ;  /* 0x00000000020872ca */ /* 0x000fe400000e0000 */
[----:B------:R-:W-:Y:S01]  /*1890*/  R2UR UR9, R3 ;  /* 0x00000000030972ca */ /* 0x000fe200000e0000 */
[----:B------:R-:W-:Y:S01]  /*18a0*/  IMAD.IADD R13, R0, 0x1, R11 ;  /* 0x00000001000d7824 */ /* 0x000fe200078e020b */
[----:B------:R-:W-:-:S02]  /*18b0*/  R2UR UR10, R2 ;  /* 0x00000000020a72ca */ /* 0x000fc400000e0000 */
[C---:B------:R-:W-:Y:S01]  /*18c0*/  R2UR UR11, R3.reuse ;  /* 0x00000000030b72ca */ /* 0x040fe200000e0000 */
[----:B------:R-:W-:Y:S01]  /*18d0*/  IMAD.IADD R14, R0, 0x1, R13 ;  /* 0x00000001000e7824 */ /* 0x000fe200078e020d */
[----:B------:R-:W-:Y:S02]  /*18e0*/  R2UR UR12, R2 ;  /* 0x00000000020c72ca */ /* 0x000fe400000e0000 */
[----:B------:R-:W-:Y:S02]  /*18f0*/  R2UR UR13, R3 ;  /* 0x00000000030d72ca */ /* 0x000fe400000e0000 */
[----:B0-----:R-:W-:Y:S02]  /*1900*/  IADD3 R16, P3, PT, R19, UR4, RZ ;  /* 0x0000000413107c10 */ /* 0x001fe4000ff7e0ff */
[----:B------:R-:W-:-:S03]  /*1910*/  IADD3 R10, P2, PT, R11, UR4, RZ ;  /* 0x000000040b0a7c10 */ /* 0x000fc6000ff5e0ff */
[----:B------:R-:W-:Y:S01]  /*1920*/  IMAD.X R17, RZ, RZ, UR5, P3 ;  /* 0x00000005ff117e24 */ /* 0x000fe200098e06ff */
[----:B------:R-:W-:Y:S01]  /*1930*/  IADD3 R12, P3, PT, R13, UR4, RZ ;  /* 0x000000040d0c7c10 */ /* 0x000fe2000ff7e0ff */
[----:B------:R-:W-:Y:S01]  /*1940*/  IMAD.X R11, RZ, RZ, UR5, P2 ;  /* 0x00000005ff0b7e24 */ /* 0x000fe200090e06ff */
[----:B------:R-:W-:Y:S02]  /*1950*/  IADD3 R14, P2, PT, R14, UR4, RZ ;  /* 0x000000040e0e7c10 */ /* 0x000fe4000ff5e0ff */
[----:B------:R-:W-:Y:S01]  /*1960*/  IADD3.X R13, PT, PT, RZ, UR5, RZ, P3, !PT ;  /* 0x00000005ff0d7c10 */ /* 0x000fe20009ffe4ff */
[----:B------:R-:W2:Y:S02]  /*1970*/  LDG.E.U8 R16, desc[UR6][R16.64] ;  /* 0x0000000610107981 */ /* 0x000ea4000c1e1100 */
[----:B------:R-:W-:Y:S02]  /*1980*/  IMAD.X R15, RZ, RZ, UR5, P2 ;  /* 0x00000005ff0f7e24 */ /* 0x000fe400090e06ff */
[----:B------:R-:W3:Y:S04]  /*1990*/  LDG.E.U8 R10, desc[UR8][R10.64] ;  /* 0x000000080a0a7981 */ /* 0x000ee8000c1e1100 */
[----:B------:R-:W4:Y:S04]  /*19a0*/  LDG.E.U8 R12, desc[UR10][R12.64] ;  /* 0x0000000a0c0c7981 */ /* 0x000f28000c1e1100 */
[----:B------:R-:W5:Y:S01]  /*19b0*/  LDG.E.U8 R14, desc[UR12][R14.64] ;  /* 0x0000000c0e0e7981 */ /* 0x000f62000c1e1100 */
[----:B------:R-:W-:-:S02]  /*19c0*/  IMAD.IADD R19, R8, 0x1, R19 ;  /* 0x0000000108137824 */ /* 0x000fc400078e0213 */
[----:B------:R-:W-:Y:S02]  /*19d0*/  VIADD R6, R6, 0x4 ;  /* 0x0000000406067836 */ /* 0x000fe40000000000 */
[----:B------:R-:W-:-:S04]  /*19e0*/  IMAD.IADD R21, R0, 0x1, R19 ;  /* 0x0000000100157824 */ /* 0x000fc800078e0213 */
[----:B------:R-:W-:-:S04]  /*19f0*/  IMAD.IADD R23, R0, 0x1, R21 ;  /* 0x0000000100177824 */ /* 0x000fc800078e0215 */
[----:B------:R-:W-:Y:S01]  /*1a00*/  IMAD.IADD R25, R0, 0x1, R23 ;  /* 0x0000000100197824 */ /* 0x000fe200078e0217 */
[----:B--2---:R0:W-:Y:S04]  /*1a10*/  STS.U8 [R19], R16 ;  /* 0x0000001013007388 */ /* 0x0041e80000000000 */
[----:B---3--:R0:W-:Y:S04]  /*1a20*/  STS.U8 [R21], R10 ;  /* 0x0000000a15007388 */ /* 0x0081e80000000000 */
[----:B----4-:R0:W-:Y:S04]  /*1a30*/  STS.U8 [R23], R12 ;  /* 0x0000000c17007388 */ /* 0x0101e80000000000 */
[----:B-----5:R0:W-:Y:S02]  /*1a40*/  STS.U8 [R25], R14 ;  /* 0x0000000e19007388 */ /* 0x0201e40000000000 */
.L_x_14:
[----:B------:R-:W-:Y:S05]  /*1a50*/  @!P1 BRA `(.L_x_9) ;  /* 0x0000000000509947 */ /* 0x000fea0003800000 */
[----:B------:R-:W1:Y:S01]  /*1a60*/  LDCU.64 UR4, c[0x0][0x390] ;  /* 0x00007200ff0477ac */ /* 0x000e620008000a00 */
[----:B------:R-:W-:Y:S02]  /*1a70*/  VIADD R8, R6, 0xf ;  /* 0x0000000f06087836 */ /* 0x000fe40000000000 */
[C-C-:B------:R-:W-:Y:S02]  /*1a80*/  IMAD R6, R0.reuse, R6, R9.reuse ;  /* 0x0000000600067224 */ /* 0x140fe400078e0209 */
[----:B------:R-:W-:Y:S02]  /*1a90*/  IMAD R8, R0, R8, R9 ;  /* 0x0000000800087224 */ /* 0x000fe400078e0209 */
[----:B0-----:R-:W-:Y:S02]  /*1aa0*/  IMAD.MOV R10, RZ, RZ, -R18 ;  /* 0x000000ffff0a7224 */ /* 0x001fe400078e0a12 */
[----:B------:R-:W-:Y:S01]  /*1ab0*/  IMAD.IADD R9, R7, 0x1, R8 ;  /* 0x0000000107097824 */ /* 0x000fe200078e0208 */
[----:B-1----:R-:W-:-:S04]  /*1ac0*/  IADD3 R11, P1, PT, R6, UR4, RZ ;  /* 0x00000004060b7c10 */ /* 0x002fc8000ff3e0ff */
[----:B------:R-:W-:-:S09]  /*1ad0*/  IADD3.X R8, PT, PT, RZ, UR5, RZ, P1, !PT ;  /* 0x00000005ff087c10 */ /* 0x000fd20008ffe4ff */
.L_x_15:
[----:B------:R-:W-:Y:S01]  /*1ae0*/  R2UR UR4, R2 ;  /* 0x00000000020472ca */ /* 0x000fe200000e0000 */
[----:B------:R-:W-:Y:S01]  /*1af0*/  IMAD.MOV.U32 R6, RZ, RZ, R11 ;  /* 0x000000ffff067224 */ /* 0x000fe200078e000b */
[----:B------:R-:W-:Y:S01]  /*1b00*/  R2UR UR5, R3 ;  /* 0x00000000030572ca */ /* 0x000fe200000e0000 */
[----:B------:R-:W-:-:S12]  /*1b10*/  IMAD.MOV.U32 R7, RZ, RZ, R8 ;  /* 0x000000ffff077224 */ /* 0x000fd800078e0008 */
[----:B------:R-:W2:Y:S01]  /*1b20*/  LDG.E.U8 R6, desc[UR4][R6.64] ;  /* 0x0000000406067981 */ /* 0x000ea2000c1e1100 */
[----:B------:R-:W-:Y:S01]  /*1b30*/  VIADD R10, R10, 0x1 ;  /* 0x000000010a0a7836 */ /* 0x000fe20000000000 */
[----:B------:R-:W-:-:S04]  /*1b40*/  IADD3 R11, P2, PT, R0, R11, RZ ;  /* 0x0000000b000b7210 */ /* 0x000fc80007f5e0ff */
[----:B------:R-:W-:Y:S01]  /*1b50*/  ISETP.NE.AND P1, PT, R10, RZ, PT ;  /* 0x000000ff0a00720c */ /* 0x000fe20003f25270 */
[----:B------:R-:W-:Y:S01]  /*1b60*/  IMAD.X R8, RZ, RZ, R8, P2 ;  /* 0x000000ffff087224 */ /* 0x000fe200010e0608 */
[----:B--2---:R0:W-:Y:S02]  /*1b70*/  STS.U8 [R9], R6 ;  /* 0x0000000609007388 */ /* 0x0041e40000000000 */
[----:B0-----:R-:W-:-:S09]  /*1b80*/  IMAD.IADD R9, R0, 0x1, R9 ;  /* 0x0000000100097824 */ /* 0x001fd200078e0209 */
[----:B------:R-:W-:Y:S05]  /*1b90*/  @P1 BRA `(.L_x_15) ;  /* 0xfffffffc00d01947 */ /* 0x000fea000383ffff */
.L_x_9:
[----:B------:R-:W1:Y:S01]  /*1ba0*/  S2R R7, SR_CgaCtaId ;  /* 0x0000000000077919 */ /* 0x000e620000008800 */
[----:B0-----:R-:W-:Y:S01]  /*1bb0*/  MOV R6, 0x400 ;  /* 0x0000040000067802 */ /* 0x001fe20000000f00 */
[----:B------:R-:W-:Y:S05]  /*1bc0*/  WARPSYNC.ALL ;  /* 0x0000000000007948 */ /* 0x000fea0003800000 */
[----:B------:R-:W0:Y:S01]  /*1bd0*/  S2R R9, SR_TID.X ;  /* 0x0000000000097919 */ /* 0x000e220000002100 */
[----:B------:R-:W-:Y:S01]  /*1be0*/  BAR.SYNC.DEFER_BLOCKING 0x0 ;  /* 0x0000000000007b1d */ /* 0x000fe20000010000 */
[----:B-1----:R-:W-:-:S05]  /*1bf0*/  LEA R6, R7, R6, 0x18 ;  /* 0x0000000607067211 */ /* 0x002fca00078ec0ff */
[----:B0-----:R-:W-:Y:S01]  /*1c00*/  IMAD R7, R9, 0x4, R6 ;  /* 0x0000000409077824 */ /* 0x001fe200078e0206 */
[----:B------:R-:W-:Y:S06]  /*1c10*/  @!P0 BRA `(.L_x_16) ;  /* 0x0000000800348947 */ /* 0x000fec0003800000 */
[C---:B------:R-:W-:Y:S01]  /*1c20*/  IMAD R11, R0.reuse, 0x4, R6 ;  /* 0x00000004000b7824 */ /* 0x040fe200078e0206 */
[C---:B------:R-:W-:Y:S02]  /*1c30*/  R2UR UR7, R0.reuse ;  /* 0x00000000000772ca */ /* 0x040fe400000e0000 */
[C---:B------:R-:W-:Y:S01]  /*1c40*/  LEA R8, R0.reuse, R7, 0x3 ;  /* 0x0000000700087211 */ /* 0x040fe200078e18ff */
[C-C-:B------:R-:W-:Y:S02]  /*1c50*/  IMAD R6, R0.reuse, 0x8, R11.reuse ;  /* 0x0000000800067824 */ /* 0x140fe400078e020b */
[--C-:B------:R-:W-:Y:S02]  /*1c60*/  IMAD R10, R9, 0x4, R11.reuse ;  /* 0x00000004090a7824 */ /* 0x100fe400078e020b */
[----:B------:R-:W-:Y:S01]  /*1c70*/  IMAD R12, R0, 0x4, R11 ;  /* 0x00000004000c7824 */ /* 0x000fe200078e020b */
[----:B------:R-:W-:-:S13]  /*1c80*/  R2UR UR4, R6 ;  /* 0x00000000060472ca */ /* 0x000fda00000e0000 */
[----:B------:R-:W-:Y:S02]  /*1c90*/  UIMAD UR7, UR7, 0x3, UR4 ;  /* 0x00000003070778a4 */ /* 0x000fe4000f8e0204 */
[----:B------:R-:W-:Y:S01]  /*1ca0*/  IMAD.U32 R6, RZ, RZ, UR4 ;  /* 0x00000004ff067e24 */ /* 0x000fe2000f8e00ff */
[----:B------:R-:W-:-:S03]  /*1cb0*/  UMOV UR4, URZ ;  /* 0x000000ff00047c82 */ /* 0x000fc60008000000 */
[----:B------:R-:W-:Y:S02]  /*1cc0*/  IMAD R14, R9, 0x3, R6 ;  /* 0x00000003090e7824 */ /* 0x000fe400078e0206 */
[----:B------:R-:W-:-:S07]  /*1cd0*/  IMAD R13, R0, R0, UR7 ;  /* 0x00000007000d7e24 */ /* 0x000fce000f8e0200 */
.L_x_30:
[----:B------:R-:W-:Y:S01]  /*1ce0*/  BAR.SYNC.DEFER_BLOCKING 0x0 ;  /* 0x0000000000007b1d */ /* 0x000fe20000010000 */
[----:B------:R-:W-:Y:S02]  /*1cf0*/  R2UR UR8, R2 ;  /* 0x00000000020872ca */ /* 0x000fe400000e0000 */
[----:B------:R-:W-:-:S03]  /*1d00*/  R2UR UR9, R3 ;  /* 0x00000000030972ca */ /* 0x000fc600000e0000 */
[----:B01----:R-:W0:Y:S04]  /*1d10*/  LDS R15, [R10] ;  /* 0x000000000a0f7984 */ /* 0x003e280000000800 */
[----:B------:R1:W-:Y:S01]  /*1d20*/  STS.U8 [R13], RZ ;  /* 0x000000ff0d007388 */ /* 0x0003e20000000000 */
[----:B------:R-:W-:Y:S06]  /*1d30*/  BAR.SYNC.DEFER_BLOCKING 0x0 ;  /* 0x0000000000007b1d */ /* 0x000fec0000010000 */
[----:B------:R-:W0:Y:S01]  /*1d40*/  LD.E.U8 R20, desc[UR8][R4.64] ;  /* 0x0000000804147980 */ /* 0x000e22000c101100 */
[----:B------:R-:W-:Y:S01]  /*1d50*/  BSSY.RECONVERGENT B0, `(.L_x_17) ;  /* 0x0000029000007945 */ /* 0x000fe20003800200 */
[----:B------:R-:W-:Y:S01]  /*1d60*/  IMAD.MOV.U32 R17, RZ, RZ, -0x1 ;  /* 0xffffffffff117424 */ /* 0x000fe200078e00ff */
[----:B0-----:R-:W-:-:S13]  /*1d70*/  ISETP.NE.AND P0, PT, R15, R20, PT ;  /* 0x000000140f00720c */ /* 0x001fda0003f05270 */
[----:B-1----:R-:W-:Y:S05]  /*1d80*/  @!P0 BRA `(.L_x_18) ;  /* 0x0000000000948947 */ /* 0x002fea0003800000 */
[----:B------:R-:W0:Y:S01]  /*1d90*/  S2R R19, SR_CgaCtaId ;  /* 0x0000000000137919 */ /* 0x000e220000008800 */
[----:B------:R-:W-:Y:S01]  /*1da0*/  MOV R16, 0x400 ;  /* 0x0000040000107802 */ /* 0x000fe20000000f00 */
[----:B------:R-:W-:Y:S03]  /*1db0*/  BSSY.RELIABLE B1, `(.L_x_19) ;  /* 0x000001f000017945 */ /* 0x000fe60003800100 */
[----:B0-----:R-:W-:Y:S01]  /*1dc0*/  LEA R23, R19, R16, 0x18 ;  /* 0x0000001013177211 */ /* 0x001fe200078ec0ff */
[----:B------:R-:W-:-:S04]  /*1dd0*/  IMAD R16, R0, R20, R9 ;  /* 0x0000001400107224 */ /* 0x000fc800078e0209 */
[----:B------:R-:W-:Y:S02]  /*1de0*/  IMAD R18, R20, 0x4, R23 ;  /* 0x0000000414127824 */ /* 0x000fe400078e0217 */
[----:B------:R-:W-:Y:S04]  /*1df0*/  LDS.U8 R16, [R16+UR7] ;  /* 0x0000000710107984 */ /* 0x000fe80008000000 */
[----:B------:R-:W0:Y:S02]  /*1e00*/  LDS R19, [R18] ;  /* 0x0000000012137984 */ /* 0x000e240000000800 */
[----:B0-----:R-:W-:-:S06]  /*1e10*/  IMAD R19, R0, R20, R19 ;  /* 0x0000001400137224 */ /* 0x001fcc00078e0213 */
[----:B------:R-:W0:Y:S02]  /*1e20*/  LDS.U8 R19, [R19+UR7] ;  /* 0x0000000713137984 */ /* 0x000e240008000000 */
[----:B0-----:R-:W-:-:S13]  /*1e30*/  ISETP.GE.U32.AND P0, PT, R16, R19, PT ;  /* 0x000000131000720c */ /* 0x001fda0003f06070 */
[----:B------:R-:W-:Y:S05]  /*1e40*/  @!P0 BRA `(.L_x_20) ;  /* 0x0000000000548947 */ /* 0x000fea0003800000 */
[----:B------:R-:W-:Y:S01]  /*1e50*/  BSSY.RELIABLE B2, `(.L_x_20) ;  /* 0x0000014000027945 */ /* 0x000fe20003800100 */
[----:B------:R-:W-:-:S07]  /*1e60*/  IMAD.MOV.U32 R21, RZ, RZ, RZ ;  /* 0x000000ffff157224 */ /* 0x000fce00078e00ff */
.L_x_21:
[----:B------:R-:W-:Y:S02]  /*1e70*/  R2UR UR8, R2 ;  /* 0x00000000020872ca */ /* 0x000fe400000e0000 */
[----:B------:R-:W-:Y:S02]  /*1e80*/  R2UR UR9, R3 ;  /* 0x00000000030972ca */ /* 0x000fe400000e0000 */
[----:B------:R-:W-:-:S05]  /*1e90*/  IADD3 R18, P0, PT, R21, R4, RZ ;  /* 0x0000000415127210 */ /* 0x000fca0007f1e0ff */
[----:B------:R-:W-:-:S06]  /*1ea0*/  IMAD.X R19, RZ, RZ, R5, P0 ;  /* 0x000000ffff137224 */ /* 0x000fcc00000e0605 */
[----:B------:R-:W2:Y:S02]  /*1eb0*/  LD.E.U8 R20, desc[UR8][R18.64+0x1] ;  /* 0x0000010812147980 */ /* 0x000ea4000c101100 */
[----:B--2---:R-:W-:-:S13]  /*1ec0*/  ISETP.NE.AND P0, PT, R15, R20, PT ;  /* 0x000000140f00720c */ /* 0x004fda0003f05270 */
[----:B------:R-:W-:Y:S05]  /*1ed0*/  @!P0 BREAK.RELIABLE B2 ;  /* 0x0000000000028942 */ /* 0x000fea0003800100 */
[----:B------:R-:W-:Y:S05]  /*1ee0*/  @!P0 BREAK.RELIABLE B1 ;  /* 0x0000000000018942 */ /* 0x000fea0003800100 */
[----:B------:R-:W-:Y:S05]  /*1ef0*/  @!P0 BRA `(.L_x_18) ;  /* 0x0000000000388947 */ /* 0x000fea0003800000 */
[----:B------:R-:W-:Y:S02]  /*1f00*/  IMAD R18, R20, 0x4, R23 ;  /* 0x0000000414127824 */ /* 0x000fe400078e0217 */
[CC--:B------:R-:W-:Y:S02]  /*1f10*/  IMAD R16, R0.reuse, R20.reuse, R9 ;  /* 0x0000001400107224 */ /* 0x0c0fe400078e0209 */
[----:B------:R-:W-:Y:S01]  /*1f20*/  VIADD R21, R21, 0x1 ;  /* 0x0000000115157836 */ /* 0x000fe20000000000 */
[----:B------:R-:W0:Y:S04]  /*1f30*/  LDS R19, [R18] ;  /* 0x0000000012137984 */ /* 0x000e280000000800 */
[----:B------:R-:W-:Y:S01]  /*1f40*/  LDS.U8 R16, [R16+UR7] ;  /* 0x0000000710107984 */ /* 0x000fe20008000000 */
[----:B0-----:R-:W-:-:S06]  /*1f50*/  IMAD R19, R0, R20, R19 ;  /* 0x0000001400137224 */ /* 0x001fcc00078e0213 */
[----:B------:R-:W0:Y:S02]  /*1f60*/  LDS.U8 R19, [R19+UR7] ;  /* 0x0000000713137984 */ /* 0x000e240008000000 */
[----:B0-----:R-:W-:-:S13]  /*1f70*/  ISETP.GE.U32.AND P0, PT, R16, R19, PT ;  /* 0x000000131000720c */ /* 0x001fda0003f06070 */
[----:B------:R-:W-:Y:S05]  /*1f80*/  @P0 BRA `(.L_x_21) ;  /* 0xfffffffc00b80947 */ /* 0x000fea000383ffff */
[----:B------:R-:W-:Y:S05]  /*1f90*/  BSYNC.RELIABLE B2 ;  /* 0x0000000000027941 */ /* 0x000fea0003800100 */
.L_x_20:
[----:B------:R-:W-:Y:S05]  /*1fa0*/  BSYNC.RELIABLE B1 ;  /* 0x0000000000017941 */ /* 0x000fea0003800100 */
.L_x_19:
[----:B------:R-:W-:Y:S01]  /*1fb0*/  IMAD.MOV.U32 R16, RZ, RZ, 0x1 ;  /* 0x00000001ff107424 */ /* 0x000fe200078e00ff */
[----:B------:R-:W-:-:S04]  /*1fc0*/  MOV R17, R20 ;  /* 0x0000001400117202 */ /* 0x000fc80000000f00 */
[----:B------:R0:W-:Y:S03]  /*1fd0*/  STS.U8 [R13], R16 ;  /* 0x000000100d007388 */ /* 0x0001e60000000000 */
.L_x_18:
[----:B------:R-:W-:Y:S05]  /*1fe0*/  BSYNC.RECONVERGENT B0 ;  /* 0x0000000000007941 */ /* 0x000fea0003800200 */
.L_x_17:
[----:B------:R-:W-:Y:S05]  /*1ff0*/  WARPSYNC.ALL ;  /* 0x0000000000007948 */ /* 0x000fea0003800000 */
[----:B------:R-:W-:Y:S06]  /*2000*/  BAR.SYNC.DEFER_BLOCKING 0x0 ;  /* 0x0000000000007b1d */ /* 0x000fec0000010000 */
[----:B0-----:R-:W0:Y:S02]  /*2010*/  LDS.U8 R16, [R13] ;  /* 0x000000000d107984 */ /* 0x001e240000000000 */
[----:B0-----:R-:W-:-:S13]  /*2020*/  ISETP.NE.AND P0, PT, R16, RZ, PT ;  /* 0x000000ff1000720c */ /* 0x001fda0003f05270 */
[----:B------:R-:W-:Y:S05]  /*2030*/  @!P0 BRA `(.L_x_16) ;  /* 0x00000004002c8947 */ /* 0x000fea0003800000 */
[C---:B------:R-:W-:Y:S01]  /*2040*/  ISETP.NE.AND P0, PT, R17.reuse, -0x1, PT ;  /* 0xffffffff1100780c */ /* 0x040fe20003f05270 */
[----:B------:R-:W-:Y:S01]  /*2050*/  IMAD.MOV.U32 R18, RZ, RZ, 0xff ;  /* 0x000000ffff127424 */ /* 0x000fe200078e00ff */
[----:B------:R-:W-:Y:S01]  /*2060*/  BSSY.RECONVERGENT B0, `(.L_x_22) ;  /* 0x0000014000007945 */ /* 0x000fe20003800200 */
[----:B------:R-:W-:Y:S02]  /*2070*/  IMAD.MOV.U32 R19, RZ, RZ, 0x7fffffff ;  /* 0x7fffffffff137424 */ /* 0x000fe400078e00ff */
[----:B------:R-:W-:Y:S01]  /*2080*/  IMAD R23, R17, 0x4, R12 ;  /* 0x0000000411177824 */ /* 0x000fe200078e020c */
[----:B------:R0:W-:Y:S01]  /*2090*/  STS.U8 [R14], R18 ;  /* 0x000000120e007388 */ /* 0x0001e20000000000 */
[----:B------:R-:W-:-:S03]  /*20a0*/  IMAD.MOV.U32 R16, RZ, RZ, -0x1 ;  /* 0xffffffffff107424 */ /* 0x000fc600078e00ff */
[----:B------:R0:W-:Y:S04]  /*20b0*/  STS.U8 [R14+0x1], R18 ;  /* 0x000001120e007388 */ /* 0x0001e80000000000 */
[----:B------:R0:W-:Y:S04]  /*20c0*/  STS.U8 [R14+0x2], R18 ;  /* 0x000002120e007388 */ /* 0x0001e80000000000 */
[----:B------:R0:W-:Y:S01]  /*20d0*/  STS [R8], R19 ;  /* 0x0000001308007388 */ /* 0x0001e20000000800 */
[----:B------:R-:W-:Y:S06]  /*20e0*/  BAR.SYNC.DEFER_BLOCKING 0x0 ;  /* 0x0000000000007b1d */ /* 0x000fec0000010000 */
[----:B------:R-:W-:Y:S05]  /*20f0*/  @!P0 BRA `(.L_x_23) ;  /* 0x0000000000288947 */ /* 0x000fea0003800000 */
[----:B------:R-:W1:Y:S01]  /*2100*/  LDCU.64 UR8, c[0x0][0x390] ;  /* 0x00007200ff0877ac */ /* 0x000e620008000a00 */
[----:B0-----:R-:W-:Y:S01]  /*2110*/  IMAD R18, R0, R17, R9 ;  /* 0x0000001100127224 */ /* 0x001fe200078e0209 */
[----:B------:R-:W-:Y:S02]  /*2120*/  R2UR UR10, R2 ;  /* 0x00000000020a72ca */ /* 0x000fe400000e0000 */
[----:B------:R-:W-:Y:S02]  /*2130*/  R2UR UR11, R3 ;  /* 0x00000000030b72ca */ /* 0x000fe400000e0000 */
[----:B-1----:R-:W-:-:S05]  /*2140*/  IADD3 R18, P0, PT, R18, UR8, RZ ;  /* 0x0000000812127c10 */ /* 0x002fca000ff1e0ff */
[----:B------:R-:W-:-:S06]  /*2150*/  IMAD.X R19, RZ, RZ, UR9, P0 ;  /* 0x00000009ff137e24 */ /* 0x000fcc00080e06ff */
[----:B------:R-:W2:Y:S02]  /*2160*/  LDG.E.U8 R18, desc[UR10][R18.64] ;  /* 0x0000000a12127981 */ /* 0x000ea4000c1e1100 */
[----:B--2---:R-:W-:-:S05]  /*2170*/  IMAD.SHL.U32 R16, R18, 0x1000000, RZ ;  /* 0x0100000012107824 */ /* 0x004fca00078e00ff */
[----:B------:R-:W-:-:S05]  /*2180*/  LOP3.LUT R16, R16, R9, RZ, 0xfc, !PT ;  /* 0x0000000910107212 */ /* 0x000fca00078efcff */
[----:B------:R1:W-:Y:S02]  /*2190*/  ATOMS.MIN RZ, [R23], R16 ;  /* 0x0000001017ff738c */ /* 0x0003e40000800000 */
.L_x_23:
[----:B------:R-:W-:Y:S05]  /*21a0*/  BSYNC.RECONVERGENT B0 ;  /* 0x0000000000007941 */ /* 0x000fea0003800200 */
.L_x_22:
[----:B------:R-:W-:Y:S08]  /*21b0*/  BAR.SYNC.DEFER_BLOCKING 0x0 ;  /* 0x0000000000007b1d */ /* 0x000ff00000010000 */
[----:B------:R-:W2:Y:S01]  /*21c0*/  S2UR UR6, SR_CgaCtaId ;  /* 0x00000000000679c3 */ /* 0x000ea20000008800 */
[----:B------:R-:W-:Y:S01]  /*21d0*/  UMOV UR5, 0x400 ;  /* 0x0000040000057882 */ /* 0x000fe20000000000 */
[----:B------:R-:W-:Y:S01]  /*21e0*/  BSSY.RECONVERGENT B0, `(.L_x_24) ;  /* 0x000002d000007945 */ /* 0x000fe20003800200 */
[----:B-1----:R-:W1:Y:S01]  /*21f0*/  LDS R23, [R23] ;  /* 0x0000000017177984 */ /* 0x002e620000000800 */
[----:B--2---:R-:W-:-:S06]  /*2200*/  ULEA UR5, UR6, UR5, 0x18 ;  /* 0x0000000506057291 */ /* 0x004fcc000f8ec0ff */
[----:B------:R-:W-:Y:S02]  /*2210*/  LEA R20, R17, UR5, 0x2 ;  /* 0x0000000511147c11 */ /* 0x000fe4000f8e10ff */
[----:B-1----:R-:W-:-:S13]  /*2220*/  ISETP.NE.AND P0, PT, R16, R23, PT ;  /* 0x000000171000720c */ /* 0x002fda0003f05270 */
[----:B0-----:R-:W0:Y:S04]  /*2230*/  @!P0 LDS R19, [R20] ;  /* 0x0000000014138984 */ /* 0x001e280000000800 */
[----:B0-----:R-:W-:Y:S04]  /*2240*/  @!P0 STS.U8 [R14], R19 ;  /* 0x000000130e008388 */ /* 0x001fe80000000000 */
[----:B------:R-:W0:Y:S02]  /*2250*/  @!P0 LDS R21, [R20] ;  /* 0x0000000014158984 */ /* 0x000e240000000800 */
[----:B0-----:R-:W-:-:S05]  /*2260*/  @!P0 IMAD R16, R21, 0x3, R6 ;  /* 0x0000000315108824 */ /* 0x001fca00078e0206 */
[----:B------:R-:W-:Y:S04]  /*2270*/  @!P0 STS.U8 [R16+0x1], R15 ;  /* 0x0000010f10008388 */ /* 0x000fe80000000000 */
[----:B------:R-:W0:Y:S02]  /*2280*/  @!P0 LDS R21, [R20] ;  /* 0x0000000014158984 */ /* 0x000e240000000800 */
[----:B0-----:R-:W-:-:S05]  /*2290*/  @!P0 IMAD R18, R21, 0x3, R6 ;  /* 0x0000000315128824 */ /* 0x001fca00078e0206 */
[----:B------:R0:W-:Y:S01]  /*22a0*/  @!P0 STS.U8 [R18+0x2], R9 ;  /* 0x0000020912008388 */ /* 0x0001e20000000000 */
[----:B------:R-:W-:Y:S06]  /*22b0*/  BAR.SYNC.DEFER_BLOCKING 0x0 ;  /* 0x0000000000007b1d */ /* 0x000fec0000010000 */
[----:B------:R-:W-:Y:S05]  /*22c0*/  @P0 BRA `(.L_x_25) ;  /* 0x0000000000780947 */ /* 0x000fea0003800000 */
[----:B------:R-:W-:Y:S04]  /*22d0*/  STS [R20], R9 ;  /* 0x0000000914007388 */ /* 0x000fe80000000800 */
[----:B------:R-:W-:Y:S04]  /*22e0*/  STS [R10], R17 ;  /* 0x000000110a007388 */ /* 0x000fe80000000800 */
[----:B------:R-:W1:Y:S02]  /*22f0*/  LDS.U8 R16, [R14+0x2] ;  /* 0x000002000e107984 */ /* 0x000e640000000000 */
[----:B-1----:R-:W-:-:S13]  /*2300*/  ISETP.NE.AND P0, PT, R16, 0xff, PT ;  /* 0x000000ff1000780c */ /* 0x002fda0003f05270 */
[----:B------:R-:W-:Y:S05]  /*2310*/  @P0 BRA `(.L_x_25) ;  /* 0x0000000000640947 */ /* 0x000fea0003800000 */
[----:B0-----:R-:W0:Y:S01]  /*2320*/  LDS R18, [R20] ;  /* 0x0000000014127984 */ /* 0x001e220000000800 */
[----:B------:R-:W-:Y:S01]  /*2330*/  BSSY.RECONVERGENT B1, `(.L_x_26) ;  /* 0x0000013000017945 */ /* 0x000fe20003800200 */
[----:B0-----:R-:W-:-:S05]  /*2340*/  IMAD R19, R18, 0x3, R6 ;  /* 0x0000000312137824 */ /* 0x001fca00078e0206 */
[----:B------:R-:W-:Y:S04]  /*2350*/  LDS.U8 R16, [R19] ;  /* 0x0000000013107984 */ /* 0x000fe80000000000 */
[----:B------:R-:W0:Y:S02]  /*2360*/  LDS.U8 R17, [R19+0x2] ;  /* 0x0000020013117984 */ /* 0x000e240000000000 */
[----:B0-----:R-:W-:-:S13]  /*2370*/  ISETP.NE.AND P0, PT, R16, R17, PT ;  /* 0x000000111000720c */ /* 0x001fda0003f05270 */
[----:B------:R0:W1:Y:S01]  /*2380*/  @!P0 LDS.U8 R15, [R19+0x1] ;  /* 0x00000100130f8984 */ /* 0x0000620000000000 */
[----:B------:R-:W-:Y:S05]  /*2390*/  @!P0 BRA `(.L_x_27) ;  /* 0x0000000000308947 */ /* 0x000fea0003800000 */
[----:B------:R-:W-:-:S04]  /*23a0*/  PRMT R17, R16, 0x9910, RZ ;  /* 0x0000991010117816 */ /* 0x000fc800000000ff */
[----:B------:R-:W-:-:S13]  /*23b0*/  ISETP.NE.AND P0, PT, R17, 0xff, PT ;  /* 0x000000ff1100780c */ /* 0x000fda0003f05270 */
[----:B------:R-:W-:Y:S05]  /*23c0*/  @!P0 BRA `(.L_x_27) ;  /* 0x0000000000248947 */ /* 0x000fea0003800000 */
[----:B------:R-:W-:Y:S01]  /*23d0*/  BSSY.RECONVERGENT B2, `(.L_x_28) ;  /* 0x0000007000027945 */ /* 0x000fe20003800200 */
.L_x_29:
[----:B------:R-:W-:-:S05]  /*23e0*/  LOP3.LUT R17, R16, 0xffff, RZ, 0xc0, !PT ;  /* 0x0000ffff10117812 */ /* 0x000fca00078ec0ff */
[----:B------:R-:W-:-:S06]  /*23f0*/  IMAD R18, R17, 0x3, R6 ;  /* 0x0000000311127824 */ /* 0x000fcc00078e0206 */
[----:B------:R-:W2:Y:S02]  /*2400*/  LDS.U8 R18, [R18] ;  /* 0x0000000012127984 */ /* 0x000ea40000000000 */
[C---:B--2---:R-:W-:Y:S02]  /*2410*/  ISETP.NE.AND P0, PT, R18.reuse, 0xff, PT ;  /* 0x000000ff1200780c */ /* 0x044fe40003f05270 */
[----:B------:R-:W-:-:S11]  /*2420*/  PRMT R16, R18, 0x7610, R16 ;  /* 0x0000761012107816 */ /* 0x000fd60000000010 */
[----:B------:R-:W-:Y:S05]  /*2430*/  @P0 BRA `(.L_x_29) ;  /* 0xfffffffc00e80947 */ /* 0x000fea000383ffff */
[----:B------:R-:W-:Y:S05]  /*2440*/  BSYNC.RECONVERGENT B2 ;  /* 0x0000000000027941 */ /* 0x000fea0003800200 */
.L_x_28:
[----:B------:R-:W-:-:S07]  /*2450*/  LOP3.LUT R18, R17, 0xff, RZ, 0xc0, !PT ;  /* 0x000000ff11127812 */ /* 0x000fce00078ec0ff */
.L_x_27:
[----:B------:R-:W-:Y:S05]  /*2460*/  BSYNC.RECONVERGENT B1 ;  /* 0x0000000000017941 */ /* 0x000fea0003800200 */
.L_x_26:
[----:B-1----:R-:W-:Y:S01]  /*2470*/  LEA R17, R15, UR5, 0x2 ;  /* 0x000000050f117c11 */ /* 0x002fe2000f8e10ff */
[----:B------:R-:W-:-:S04]  /*2480*/  IMAD R16, R18, 0x4, R11 ;  /* 0x0000000412107824 */ /* 0x000fc800078e020b */
[----:B------:R1:W-:Y:S04]  /*2490*/  STS [R17], R18 ;  /* 0x0000001211007388 */ /* 0x0003e80000000800 */
[----:B------:R1:W-:Y:S02]  /*24a0*/  STS [R16], R15 ;  /* 0x0000000f10007388 */ /* 0x0003e40000000800 */
.L_x_25:
[----:B------:R-:W-:Y:S05]  /*24b0*/  BSYNC.RECONVERGENT B0 ;  /* 0x0000000000007941 */ /* 0x000fea0003800200 */
.L_x_24:
[----:B------:R-:W-:-:S06]  /*24c0*/  UIADD3 UR4, UPT, UPT, UR4, 0x1, URZ ;  /* 0x0000000104047890 */ /* 0x000fcc000fffe0ff */
[----:B------:R-:W-:-:S13]  /*24d0*/  ISETP.NE.AND P0, PT, R0, UR4, PT ;  /* 0x0000000400007c0c */ /* 0x000fda000bf05270 */
[----:B------:R-:W-:Y:S05]  /*24e0*/  @P0 BRA `(.L_x_30) ;  /* 0xfffffff400fc0947 */ /* 0x000fea000383ffff */
.L_x_16:
[----:B------:R-:W2:Y:S01]  /*24f0*/  LDS R7, [R7] ;  /* 0x0000000007077984 */ /* 0x000ea20000000800 */
[----:B------:R-:W3:Y:S01]  /*2500*/  LDCU.64 UR4, c[0x0][0x398] ;  /* 0x00007300ff0477ac */ /* 0x000ee20008000a00 */
[----:B------:R-:W-:Y:S02]  /*2510*/  R2UR UR6, R2 ;  /* 0x00000000020672ca */ /* 0x000fe400000e0000 */
[----:B------:R-:W-:Y:S02]  /*2520*/  R2UR UR7, R3 ;  /* 0x00000000030772ca */ /* 0x000fe400000e0000 */
[----:B------:R-:W-:-:S04]  /*2530*/  MOV R0, 0x188 ;  /* 0x0000018800007802 */ /* 0x000fc80000000f00 */
[----:B------:R4:W1:Y:S01]  /*2540*/  LDC.64 R2, c[0x4][R0] ;  /* 0x0100000000027b82 */ /* 0x0008620000000a00 */
[----:B---3--:R-:W-:-:S05]  /*2550*/  IADD3 R8, P0, PT, R9, UR4, RZ ;  /* 0x0000000409087c10 */ /* 0x008fca000ff1e0ff */
[----:B0-----:R-:W-:-:S05]  /*2560*/  IMAD.X R9, RZ, RZ, UR5, P0 ;  /* 0x00000005ff097e24 */ /* 0x001fca00080e06ff */
[----:B--2---:R4:W-:Y:S03]  /*2570*/  STG.E.U8 desc[UR6][R8.64], R7 ;  /* 0x0000000708007986 */ /* 0x0049e6000c101106 */
[----:B------:R-:W-:-:S07]  /*2580*/  LEPC R20, `(.L_x_31) ;  /* 0x000000001014794e */ /* 0x000fce0000000000 */
[----:B-1--4-:R-:W-:Y:S05]  /*2590*/  CALL.ABS.NOINC R2 ;  /* 0x0000000002007343 */ /* 0x012fea0003c00000 */
.L_x_31:
[----:B------:R-:W-:Y:S05]  /*25a0*/  EXIT ;  /* 0x000000000000794d */ /* 0x000fea0003800000 */
.L_x_32:
        /* <DEDUP_REMOVED lines=13> */
.L_x_34:


//--------------------- .nv.global.init           --------------------------
	.section	.nv.global.init,"aw",@progbits
	.align	4
.nv.global.init:
	.type		mrg32k3aM1SubSeq,@object
	.size		mrg32k3aM1SubSeq,(mrg32k3aM2SubSeq - mrg32k3aM1SubSeq)
mrg32k3aM1SubSeq:
        /*0000*/ 	.byte	0x0b, 0xcc, 0xee, 0x04, 0x73, 0x29, 0x8b, 0x6f, 0xf6, 0x53, 0x03, 0xf6, 0x23, 0xf6, 0xea, 0xda
        /* <DEDUP_REMOVED lines=125> */
	.type		mrg32k3aM2SubSeq,@object
	.size		mrg32k3aM2SubSeq,(mrg32k3aM1 - mrg32k3aM2SubSeq)
mrg32k3aM2SubSeq:
        /* <DEDUP_REMOVED lines=126> */
	.type		mrg32k3aM1,@object
	.size		mrg32k3aM1,(mrg32k3aM1Seq - mrg32k3aM1)
mrg32k3aM1:
        /* <DEDUP_REMOVED lines=144> */
	.type		mrg32k3aM1Seq,@object
	.size		mrg32k3aM1Seq,(mrg32k3aM2 - mrg32k3aM1Seq)
mrg32k3aM1Seq:
        /* <DEDUP_REMOVED lines=144> */
	.type		mrg32k3aM2,@object
	.size		mrg32k3aM2,(mrg32k3aM2Seq - mrg32k3aM2)
mrg32k3aM2:
        /* <DEDUP_REMOVED lines=144> */
	.type		mrg32k3aM2Seq,@object
	.size		mrg32k3aM2Seq,(precalc_xorwow_matrix - mrg32k3aM2Seq)
mrg32k3aM2Seq:
        /* <DEDUP_REMOVED lines=144> */
	.type		precalc_xorwow_matrix,@object
	.size		precalc_xorwow_matrix,(precalc_xorwow_offset_matrix - precalc_xorwow_matrix)
precalc_xorwow_matrix:
        /* <DEDUP_REMOVED lines=6400> */
	.type		precalc_xorwow_offset_matrix,@object
	.size		precalc_xorwow_offset_matrix,(.L_1 - precalc_xorwow_offset_matrix)
precalc_xorwow_offset_matrix:
        /* <DEDUP_REMOVED lines=6400> */
.L_1:


//--------------------- .nv.shared._ZN3cub18CUB_300001_SM_10006detail11EmptyKernelIvEEvv --------------------------
	.section	.nv.shared._ZN3cub18CUB_300001_SM_10006detail11EmptyKernelIvEEvv,"aw",@nobits
	.sectionflags	@""
	.align	16
	.zero		1024


//--------------------- .nv.shared.reserved.0     --------------------------
	.section	.nv.shared.reserved.0,"aw",@nobits
	.weak		__nv_reservedSMEM_offset_0_alias
	.size		__nv_reservedSMEM_offset_0_alias, 0, 64
	.other		__nv_reservedSMEM_offset_0_alias,@"STO_CUDA_RESERVED_SHARED STV_DEFAULT"
__nv_reservedSMEM_offset_0_alias:
	.zero		0
	.zero		64


//--------------------- .nv.global                --------------------------
	.section	.nv.global,"aw",@nobits
.nv.global:
	.type		_ZN34_INTERNAL_80522ea5_4_k_cu_0b79f9e66thrust24THRUST_300001_SM_1000_NS12placeholders2_5E,@object
	.size		_ZN34_INTERNAL_80522ea5_4_k_cu_0b79f9e66thrust24THRUST_300001_SM_1000_NS12placeholders2_5E,(_ZN34_INTERNAL_80522ea5_4_k_cu_0b79f9e64cuda3std3__45__cpo6cbeginE - _ZN34_INTERNAL_80522ea5_4_k_cu_0b79f9e66thrust24THRUST_300001_SM_1000_NS12placeholders2_5E)
_ZN34_INTERNAL_80522ea5_4_k_cu_0b79f9e66thrust24THRUST_300001_SM_1000_NS12placeholders2_5E:
	.zero		1
	.type		_ZN34_INTERNAL_80522ea5_4_k_cu_0b79f9e64cuda3std3__45__cpo6cbeginE,@object
	.size		_ZN34_INTERNAL_80522ea5_4_k_cu_0b79f9e64cuda3std3__45__cpo6cbeginE,(_ZN34_INTERNAL_80522ea5_4_k_cu_0b79f9e64cuda3std6ranges3__45__cpo6cbeginE - _ZN34_INTERNAL_80522ea5_4_k_cu_0b79f9e64cuda3std3__45__cpo6cbeginE)
_ZN34_INTERNAL_80522ea5_4_k_cu_0b79f9e64cuda3std3__45__cpo6cbeginE:
	.zero		1
	.type		_ZN34_INTERNAL_80522ea5_4_k_cu_0b79f9e64cuda3std6ranges3__45__cpo6cbeginE,@object
	.size		_ZN34_INTERNAL_80522ea5_4_k_cu_0b79f9e64cuda3std6ranges3__45__cpo6cbeginE,(_ZN34_INTERNAL_80522ea5_4_k_cu_0b79f9e64cuda3std3__48in_placeE - _ZN34_INTERNAL_80522ea5_4_k_cu_0b79f9e64cuda3std6ranges3__45__cpo6cbeginE)
_ZN34_INTERNAL_80522ea5_4_k_cu_0b79f9e64cuda3std6ranges3__45__cpo6cbeginE:
	.zero		1
	.type		_ZN34_INTERNAL_80522ea5_4_k_cu_0b79f9e64cuda3std3__48in_placeE,@object
	.size		_ZN34_INTERNAL_80522ea5_4_k_cu_0b79f9e64cuda3std3__48in_placeE,(_ZN34_INTERNAL_80522ea5_4_k_cu_0b79f9e64cuda3std6ranges3__45__cpo4sizeE - _ZN34_INTERNAL_80522ea5_4_k_cu_0b79f9e64cuda3std3__48in_placeE)
_ZN34_INTERNAL_80522ea5_4_k_cu_0b79f9e64cuda3std3__48in_placeE:
	.zero		1
	.type		_ZN34_INTERNAL_80522ea5_4_k_cu_0b79f9e64cuda3std6ranges3__45__cpo4sizeE,@object
	.size		_ZN34_INTERNAL_80522ea5_4_k_cu_0b79f9e64cuda3std6ranges3__45__cpo4sizeE,(_ZN34_INTERNAL_80522ea5_4_k_cu_0b79f9e66thrust24THRUST_300001_SM_1000_NS12placeholders2_9E - _ZN34_INTERNAL_80522ea5_4_k_cu_0b79f9e64cuda3std6ranges3__45__cpo4sizeE)
_ZN34_INTERNAL_80522ea5_4_k_cu_0b79f9e64cuda3std6ranges3__45__cpo4sizeE:
	.zero		1
	.type		_ZN34_INTERNAL_80522ea5_4_k_cu_0b79f9e66thrust24THRUST_300001_SM_1000_NS12placeholders2_9E,@object
	.size		_ZN34_INTERNAL_80522ea5_4_k_cu_0b79f9e66thrust24THRUST_300001_SM_1000_NS12placeholders2_9E,(_ZN34_INTERNAL_80522ea5_4_k_cu_0b79f9e64cuda3std3__45__cpo7crbeginE - _ZN34_INTERNAL_80522ea5_4_k_cu_0b79f9e66thrust24THRUST_300001_SM_1000_NS12placeholders2_9E)
_ZN34_INTERNAL_80522ea5_4_k_cu_0b79f9e66thrust24THRUST_300001_SM_1000_NS12placeholders2_9E:
	.zero		1
	.type		_ZN34_INTERNAL_80522ea5_4_k_cu_0b79f9e64cuda3std3__45__cpo7crbeginE,@object
	.size		_ZN34_INTERNAL_80522ea5_4_k_cu_0b79f9e64cuda3std3__45__cpo7crbeginE,(_ZN34_INTERNAL_80522ea5_4_k_cu_0b79f9e64cuda3std6ranges3__45__cpo4nextE - _ZN34_INTERNAL_80522ea5_4_k_cu_0b79f9e64cuda3std3__45__cpo7crbeginE)
_ZN34_INTERNAL_80522ea5_4_k_cu_0b79f9e64cuda3std3__45__cpo7crbeginE:
	.zero		1
	.type		_ZN34_INTERNAL_80522ea5_4_k_cu_0b79f9e64cuda3std6ranges3__45__cpo4nextE,@object
	.size		_ZN34_INTERNAL_80522ea5_4_k_cu_0b79f9e64cuda3std6ranges3__45__cpo4nextE,(_ZN34_INTERNAL_80522ea5_4_k_cu_0b79f9e64cuda3std6ranges3__45__cpo4swapE - _ZN34_INTERNAL_80522ea5_4_k_cu_0b79f9e64cuda3std6ranges3__45__cpo4nextE)
_ZN34_INTERNAL_80522ea5_4_k_cu_0b79f9e64cuda3std6ranges3__45__cpo4nextE:
	.zero		1
	.type		_ZN34_INTERNAL_80522ea5_4_k_cu_0b79f9e64cuda3std6ranges3__45__cpo4swapE,@object
	.size		_ZN34_INTERNAL_80522ea5_4_k_cu_0b79f9e64cuda3std6ranges3__45__cpo4swapE,(_ZN34_INTERNAL_80522ea5_4_k_cu_0b79f9e66thrust24THRUST_300001_SM_1000_NS12placeholders2_1E - _ZN34_INTERNAL_80522ea5_4_k_cu_0b79f9e64cuda3std6ranges3__45__cpo4swapE)
_ZN34_INTERNAL_80522ea5_4_k_cu_0b79f9e64cuda3std6ranges3__45__cpo4swapE:
	.zero		1
	.type		_ZN34_INTERNAL_80522ea5_4_k_cu_0b79f9e66thrust24THRUST_300001_SM_1000_NS12placeholders2_1E,@object
	.size		_ZN34_INTERNAL_80522ea5_4_k_cu_0b79f9e66thrust24THRUST_300001_SM_1000_NS12placeholders2_1E,(_ZN34_INTERNAL_80522ea5_4_k_cu_0b79f9e66thrust24THRUST_300001_SM_1000_NS12placeholders2_3E - _ZN34_INTERNAL_80522ea5_4_k_cu_0b79f9e66thrust24THRUST_300001_SM_1000_NS12placeholders2_1E)
_ZN34_INTERNAL_80522ea5_4_k_cu_0b79f9e66thrust24THRUST_300001_SM_1000_NS12placeholders2_1E:
	.zero		1
	.type		_ZN34_INTERNAL_80522ea5_4_k_cu_0b79f9e66thrust24THRUST_300001_SM_1000_NS12placeholders2_3E,@object
	.size		_ZN34_INTERNAL_80522ea5_4_k_cu_0b79f9e66thrust24THRUST_300001_SM_1000_NS12placeholders2_3E,(_ZN34_INTERNAL_80522ea5_4_k_cu_0b79f9e64cuda3std3__45__cpo5beginE - _ZN34_INTERNAL_80522ea5_4_k_cu_0b79f9e66thrust24THRUST_300001_SM_1000_NS12placeholders2_3E)
_ZN34_INTERNAL_80522ea5_4_k_cu_0b79f9e66thrust24THRUST_300001_SM_1000_NS12placeholders2_3E:
	.zero		1
	.type		_ZN34_INTERNAL_80522ea5_4_k_cu_0b79f9e64cuda3std3__45__cpo5beginE,@object
	.size		_ZN34_INTERNAL_80522ea5_4_k_cu_0b79f9e64cuda3std3__45__cpo5beginE,(_ZN34_INTERNAL_80522ea5_4_k_cu_0b79f9e64cuda3std6ranges3__45__cpo5beginE - _ZN34_INTERNAL_80522ea5_4_k_cu_0b79f9e64cuda3std3__45__cpo5beginE)
_ZN34_INTERNAL_80522ea5_4_k_cu_0b79f9e64cuda3std3__45__cpo5beginE:
	.zero		1
	.type		_ZN34_INTERNAL_80522ea5_4_k_cu_0b79f9e64cuda3std6ranges3__45__cpo5beginE,@object
	.size		_ZN34_INTERNAL_80522ea5_4_k_cu_0b79f9e64cuda3std6ranges3__45__cpo5beginE,(_ZN34_INTERNAL_80522ea5_4_k_cu_0b79f9e64cuda3std3__436_GLOBAL__N__80522ea5_4_k_cu_0b79f9e66ignoreE - _ZN34_INTERNAL_80522ea5_4_k_cu_0b79f9e64cuda3std6ranges3__45__cpo5beginE)
_ZN34_INTERNAL_80522ea5_4_k_cu_0b79f9e64cuda3std6ranges3__45__cpo5beginE:
	.zero		1
	.type		_ZN34_INTERNAL_80522ea5_4_k_cu_0b79f9e64cuda3std3__436_GLOBAL__N__80522ea5_4_k_cu_0b79f9e66ignoreE,@object
	.size		_ZN34_INTERNAL_80522ea5_4_k_cu_0b79f9e64cuda3std3__436_GLOBAL__N__80522ea5_4_k_cu_0b79f9e66ignoreE,(_ZN34_INTERNAL_80522ea5_4_k_cu_0b79f9e64cuda3std6ranges3__45__cpo4dataE - _ZN34_INTERNAL_80522ea5_4_k_cu_0b79f9e64cuda3std3__436_GLOBAL__N__80522ea5_4_k_cu_0b79f9e66ignoreE)
_ZN34_INTERNAL_80522ea5_4_k_cu_0b79f9e64cuda3std3__436_GLOBAL__N__80522ea5_4_k_cu_0b79f9e66ignoreE:
	.zero		1
	.type		_ZN34_INTERNAL_80522ea5_4_k_cu_0b79f9e64cuda3std6ranges3__45__cpo4dataE,@object
	.size		_ZN34_INTERNAL_80522ea5_4_k_cu_0b79f9e64cuda3std6ranges3__45__cpo4dataE,(_ZN34_INTERNAL_80522ea5_4_k_cu_0b79f9e66thrust24THRUST_300001_SM_1000_NS12placeholders2_7E - _ZN34_INTERNAL_80522ea5_4_k_cu_0b79f9e64cuda3std6ranges3__45__cpo4dataE)
_ZN34_INTERNAL_80522ea5_4_k_cu_0b79f9e64cuda3std6ranges3__45__cpo4dataE:
	.zero		1
	.type		_ZN34_INTERNAL_80522ea5_4_k_cu_0b79f9e66thrust24THRUST_300001_SM_1000_NS12placeholders2_7E,@object
	.size		_ZN34_INTERNAL_80522ea5_4_k_cu_0b79f9e66thrust24THRUST_300001_SM_1000_NS12placeholders2_7E,(_ZN34_INTERNAL_80522ea5_4_k_cu_0b79f9e64cuda3std3__45__cpo6rbeginE - _ZN34_INTERNAL_80522ea5_4_k_cu_0b79f9e66thrust24THRUST_300001_SM_1000_NS12placeholders2_7E)
_ZN34_INTERNAL_80522ea5_4_k_cu_0b79f9e66thrust24THRUST_300001_SM_1000_NS12placeholders2_7E:
	.zero		1
	.type		_ZN34_INTERNAL_80522ea5_4_k_cu_0b79f9e64cuda3std3__45__cpo6rbeginE,@object
	.size		_ZN34_INTERNAL_80522ea5_4_k_cu_0b79f9e64cuda3std3__45__cpo6rbeginE,(_ZN34_INTERNAL_80522ea5_4_k_cu_0b79f9e64cuda3std6ranges3__45__cpo7advanceE - _ZN34_INTERNAL_80522ea5_4_k_cu_0b79f9e64cuda3std3__45__cpo6rbeginE)
_ZN34_INTERNAL_80522ea5_4_k_cu_0b79f9e64cuda3std3__45__cpo6rbeginE:
	.zero		1
	.type		_ZN34_INTERNAL_80522ea5_4_k_cu_0b79f9e64cuda3std6ranges3__45__cpo7advanceE,@object
	.size		_ZN34_INTERNAL_80522ea5_4_k_cu_0b79f9e64cuda3std6ranges3__45__cpo7advanceE,(_ZN34_INTERNAL_80522ea5_4_k_cu_0b79f9e64cuda3std3__47nulloptE - _ZN34_INTERNAL_80522ea5_4_k_cu_0b79f9e64cuda3std6ranges3__45__cpo7advanceE)
_ZN34_INTERNAL_80522ea5_4_k_cu_0b79f9e64cuda3std6ranges3__45__cpo7advanceE:
	.zero		1
	.type		_ZN34_INTERNAL_80522ea5_4_k_cu_0b79f9e64cuda3std3__47nulloptE,@object
	.size		_ZN34_INTERNAL_80522ea5_4_k_cu_0b79f9e64cuda3std3__47nulloptE,(_ZN34_INTERNAL_80522ea5_4_k_cu_0b79f9e64cuda3std6ranges3__45__cpo8distanceE - _ZN34_INTERNAL_80522ea5_4_k_cu_0b79f9e64cuda3std3__47nulloptE)
_ZN34_INTERNAL_80522ea5_4_k_cu_0b79f9e64cuda3std3__47nulloptE:
	.zero		1
	.type		_ZN34_INTERNAL_80522ea5_4_k_cu_0b79f9e64cuda3std6ranges3__45__cpo8distanceE,@object
	.size		_ZN34_INTERNAL_80522ea5_4_k_cu_0b79f9e64cuda3std6ranges3__45__cpo8distanceE,(_ZN34_INTERNAL_80522ea5_4_k_cu_0b79f9e66thrust24THRUST_300001_SM_1000_NS12placeholders2_6E - _ZN34_INTERNAL_80522ea5_4_k_cu_0b79f9e64cuda3std6ranges3__45__cpo8distanceE)
_ZN34_INTERNAL_80522ea5_4_k_cu_0b79f9e64cuda3std6ranges3__45__cpo8distanceE:
	.zero		1
	.type		_ZN34_INTERNAL_80522ea5_4_k_cu_0b79f9e66thrust24THRUST_300001_SM_1000_NS12placeholders2_6E,@object
	.size		_ZN34_INTERNAL_80522ea5_4_k_cu_0b79f9e66thrust24THRUST_300001_SM_1000_NS12placeholders2_6E,(_ZN34_INTERNAL_80522ea5_4_k_cu_0b79f9e64cuda3std3__45__cpo4cendE - _ZN34_INTERNAL_80522ea5_4_k_cu_0b79f9e66thrust24THRUST_300001_SM_1000_NS12placeholders2_6E)
_ZN34_INTERNAL_80522ea5_4_k_cu_0b79f9e66thrust24THRUST_300001_SM_1000_NS12placeholders2_6E:
	.zero		1
	.type		_ZN34_INTERNAL_80522ea5_4_k_cu_0b79f9e64cuda3std3__45__cpo4cendE,@object
	.size		_ZN34_INTERNAL_80522ea5_4_k_cu_0b79f9e64cuda3std3__45__cpo4cendE,(_ZN34_INTERNAL_80522ea5_4_k_cu_0b79f9e64cuda3std6ranges3__45__cpo4cendE - _ZN34_INTERNAL_80522ea5_4_k_cu_0b79f9e64cuda3std3__45__cpo4cendE)
_ZN34_INTERNAL_80522ea5_4_k_cu_0b79f9e64cuda3std3__45__cpo4cendE:
	.zero		1
	.type		_ZN34_INTERNAL_80522ea5_4_k_cu_0b79f9e64cuda3std6ranges3__45__cpo4cendE,@object
	.size		_ZN34_INTERNAL_80522ea5_4_k_cu_0b79f9e64cuda3std6ranges3__45__cpo4cendE,(_ZN34_INTERNAL_80522ea5_4_k_cu_0b79f9e64cuda3std3__420unreachable_sentinelE - _ZN34_INTERNAL_80522ea5_4_k_cu_0b79f9e64cuda3std6ranges3__45__cpo4cendE)
_ZN34_INTERNAL_80522ea5_4_k_cu_0b79f9e64cuda3std6ranges3__45__cpo4cendE:
	.zero		1
	.type		_ZN34_INTERNAL_80522ea5_4_k_cu_0b79f9e64cuda3std3__420unreachable_sentinelE,@object
	.size		_ZN34_INTERNAL_80522ea5_4_k_cu_0b79f9e64cuda3std3__420unreachable_sentinelE,(_ZN34_INTERNAL_80522ea5_4_k_cu_0b79f9e64cuda3std6ranges3__45__cpo5ssizeE - _ZN34_INTERNAL_80522ea5_4_k_cu_0b79f9e64cuda3std3__420unreachable_sentinelE)
_ZN34_INTERNAL_80522ea5_4_k_cu_0b79f9e64cuda3std3__420unreachable_sentinelE:
	.zero		1
	.type		_ZN34_INTERNAL_80522ea5_4_k_cu_0b79f9e64cuda3std6ranges3__45__cpo5ssizeE,@object
	.size		_ZN34_INTERNAL_80522ea5_4_k_cu_0b79f9e64cuda3std6ranges3__45__cpo5ssizeE,(_ZN34_INTERNAL_80522ea5_4_k_cu_0b79f9e66thrust24THRUST_300001_SM_1000_NS12placeholders3_10E - _ZN34_INTERNAL_80522ea5_4_k_cu_0b79f9e64cuda3std6ranges3__45__cpo5ssizeE)
_ZN34_INTERNAL_80522ea5_4_k_cu_0b79f9e64cuda3std6ranges3__45__cpo5ssizeE:
	.zero		1
	.type		_ZN34_INTERNAL_80522ea5_4_k_cu_0b79f9e66thrust24THRUST_300001_SM_1000_NS12placeholders3_10E,@object
	.size		_ZN34_INTERNAL_80522ea5_4_k_cu_0b79f9e66thrust24THRUST_300001_SM_1000_NS12placeholders3_10E,(_ZN34_INTERNAL_80522ea5_4_k_cu_0b79f9e64cuda3std3__45__cpo5crendE - _ZN34_INTERNAL_80522ea5_4_k_cu_0b79f9e66thrust24THRUST_300001_SM_1000_NS12placeholders3_10E)
_ZN34_INTERNAL_80522ea5_4_k_cu_0b79f9e66thrust24THRUST_300001_SM_1000_NS12placeholders3_10E:
	.zero		1
	.type		_ZN34_INTERNAL_80522ea5_4_k_cu_0b79f9e64cuda3std3__45__cpo5crendE,@object
	.size		_ZN34_INTERNAL_80522ea5_4_k_cu_0b79f9e64cuda3std3__45__cpo5crendE,(_ZN34_INTERNAL_80522ea5_4_k_cu_0b79f9e64cuda3std6ranges3__45__cpo4prevE - _ZN34_INTERNAL_80522ea5_4_k_cu_0b79f9e64cuda3std3__45__cpo5crendE)
_ZN34_INTERNAL_80522ea5_4_k_cu_0b79f9e64cuda3std3__45__cpo5crendE:
	.zero		1
	.type		_ZN34_INTERNAL_80522ea5_4_k_cu_0b79f9e64cuda3std6ranges3__45__cpo4prevE,@object
	.size		_ZN34_INTERNAL_80522ea5_4_k_cu_0b79f9e64cuda3std6ranges3__45__cpo4prevE,(_ZN34_INTERNAL_80522ea5_4_k_cu_0b79f9e64cuda3std6ranges3__45__cpo9iter_moveE - _ZN34_INTERNAL_80522ea5_4_k_cu_0b79f9e64cuda3std6ranges3__45__cpo4prevE)
_ZN34_INTERNAL_80522ea5_4_k_cu_0b79f9e64cuda3std6ranges3__45__cpo4prevE:
	.zero		1
	.type		_ZN34_INTERNAL_80522ea5_4_k_cu_0b79f9e64cuda3std6ranges3__45__cpo9iter_moveE,@object
	.size		_ZN34_INTERNAL_80522ea5_4_k_cu_0b79f9e64cuda3std6ranges3__45__cpo9iter_moveE,(_ZN34_INTERNAL_80522ea5_4_k_cu_0b79f9e66thrust24THRUST_300001_SM_1000_NS12placeholders2_2E - _ZN34_INTERNAL_80522ea5_4_k_cu_0b79f9e64cuda3std6ranges3__45__cpo9iter_moveE)
_ZN34_INTERNAL_80522ea5_4_k_cu_0b79f9e64cuda3std6ranges3__45__cpo9iter_moveE:
	.zero		1
	.type		_ZN34_INTERNAL_80522ea5_4_k_cu_0b79f9e66thrust24THRUST_300001_SM_1000_NS12placeholders2_2E,@object
	.size		_ZN34_INTERNAL_80522ea5_4_k_cu_0b79f9e66thrust24THRUST_300001_SM_1000_NS12placeholders2_2E,(_ZN34_INTERNAL_80522ea5_4_k_cu_0b79f9e66thrust24THRUST_300001_SM_1000_NS12placeholders2_4E - _ZN34_INTERNAL_80522ea5_4_k_cu_0b79f9e66thrust24THRUST_300001_SM_1000_NS12placeholders2_2E)
_ZN34_INTERNAL_80522ea5_4_k_cu_0b79f9e66thrust24THRUST_300001_SM_1000_NS12placeholders2_2E:
	.zero		1
	.type		_ZN34_INTERNAL_80522ea5_4_k_cu_0b79f9e66thrust24THRUST_300001_SM_1000_NS12placeholders2_4E,@object
	.size		_ZN34_INTERNAL_80522ea5_4_k_cu_0b79f9e66thrust24THRUST_300001_SM_1000_NS12placeholders2_4E,(_ZN34_INTERNAL_80522ea5_4_k_cu_0b79f9e64cuda3std3__45__cpo3endE - _ZN34_INTERNAL_80522ea5_4_k_cu_0b79f9e66thrust24THRUST_300001_SM_1000_NS12placeholders2_4E)
_ZN34_INTERNAL_80522ea5_4_k_cu_0b79f9e66thrust24THRUST_300001_SM_1000_NS12placeholders2_4E:
	.zero		1
	.type		_ZN34_INTERNAL_80522ea5_4_k_cu_0b79f9e64cuda3std3__45__cpo3endE,@object
	.size		_ZN34_INTERNAL_80522ea5_4_k_cu_0b79f9e64cuda3std3__45__cpo3endE,(_ZN34_INTERNAL_80522ea5_4_k_cu_0b79f9e64cuda3std6ranges3__45__cpo3endE - _ZN34_INTERNAL_80522ea5_4_k_cu_0b79f9e64cuda3std3__45__cpo3endE)
_ZN34_INTERNAL_80522ea5_4_k_cu_0b79f9e64cuda3std3__45__cpo3endE:
	.zero		1
	.type		_ZN34_INTERNAL_80522ea5_4_k_cu_0b79f9e64cuda3std6ranges3__45__cpo3endE,@object
	.size		_ZN34_INTERNAL_80522ea5_4_k_cu_0b79f9e64cuda3std6ranges3__45__cpo3endE,(_ZN34_INTERNAL_80522ea5_4_k_cu_0b79f9e64cuda3std3__419piecewise_constructE - _ZN34_INTERNAL_80522ea5_4_k_cu_0b79f9e64cuda3std6ranges3__45__cpo3endE)
_ZN34_INTERNAL_80522ea5_4_k_cu_0b79f9e64cuda3std6ranges3__45__cpo3endE:
	.zero		1
	.type		_ZN34_INTERNAL_80522ea5_4_k_cu_0b79f9e64cuda3std3__419piecewise_constructE,@object
	.size		_ZN34_INTERNAL_80522ea5_4_k_cu_0b79f9e64cuda3std3__419piecewise_constructE,(_ZN34_INTERNAL_80522ea5_4_k_cu_0b79f9e64cuda3std6ranges3__45__cpo5cdataE - _ZN34_INTERNAL_80522ea5_4_k_cu_0b79f9e64cuda3std3__419piecewise_constructE)
_ZN34_INTERNAL_80522ea5_4_k_cu_0b79f9e64cuda3std3__419piecewise_constructE:
	.zero		1
	.type		_ZN34_INTERNAL_80522ea5_4_k_cu_0b79f9e64cuda3std6ranges3__45__cpo5cdataE,@object
	.size		_ZN34_INTERNAL_80522ea5_4_k_cu_0b79f9e64cuda3std6ranges3__45__cpo5cdataE,(_ZN34_INTERNAL_80522ea5_4_k_cu_0b79f9e66thrust24THRUST_300001_SM_1000_NS12placeholders2_8E - _ZN34_INTERNAL_80522ea5_4_k_cu_0b79f9e64cuda3std6ranges3__45__cpo5cdataE)
_ZN34_INTERNAL_80522ea5_4_k_cu_0b79f9e64cuda3std6ranges3__45__cpo5cdataE:
	.zero		1
	.type		_ZN34_INTERNAL_80522ea5_4_k_cu_0b79f9e66thrust24THRUST_300001_SM_1000_NS12placeholders2_8E,@object
	.size		_ZN34_INTERNAL_80522ea5_4_k_cu_0b79f9e66thrust24THRUST_300001_SM_1000_NS12placeholders2_8E,(_ZN34_INTERNAL_80522ea5_4_k_cu_0b79f9e64cuda3std3__45__cpo4rendE - _ZN34_INTERNAL_80522ea5_4_k_cu_0b79f9e66thrust24THRUST_300001_SM_1000_NS12placeholders2_8E)
_ZN34_INTERNAL_80522ea5_4_k_cu_0b79f9e66thrust24THRUST_300001_SM_1000_NS12placeholders2_8E:
	.zero		1
	.type		_ZN34_INTERNAL_80522ea5_4_k_cu_0b79f9e64cuda3std3__45__cpo4rendE,@object
	.size		_ZN34_INTERNAL_80522ea5_4_k_cu_0b79f9e64cuda3std3__45__cpo4rendE,(_ZN34_INTERNAL_80522ea5_4_k_cu_0b79f9e64cuda3std6ranges3__45__cpo9iter_swapE - _ZN34_INTERNAL_80522ea5_4_k_cu_0b79f9e64cuda3std3__45__cpo4rendE)
_ZN34_INTERNAL_80522ea5_4_k_cu_0b79f9e64cuda3std3__45__cpo4rendE:
	.zero		1
	.type		_ZN34_INTERNAL_80522ea5_4_k_cu_0b79f9e64cuda3std6ranges3__45__cpo9iter_swapE,@object
	.size		_ZN34_INTERNAL_80522ea5_4_k_cu_0b79f9e64cuda3std6ranges3__45__cpo9iter_swapE,(_ZN34_INTERNAL_80522ea5_4_k_cu_0b79f9e64cuda3std3__48unexpectE - _ZN34_INTERNAL_80522ea5_4_k_cu_0b79f9e64cuda3std6ranges3__45__cpo9iter_swapE)
_ZN34_INTERNAL_80522ea5_4_k_cu_0b79f9e64cuda3std6ranges3__45__cpo9iter_swapE:
	.zero		1
	.type		_ZN34_INTERNAL_80522ea5_4_k_cu_0b79f9e64cuda3std3__48unexpectE,@object
	.size		_ZN34_INTERNAL_80522ea5_4_k_cu_0b79f9e64cuda3std3__48unexpectE,(_ZN34_INTERNAL_80522ea5_4_k_cu_0b79f9e66thrust24THRUST_300001_SM_1000_NS6system6detail10sequential3seqE - _ZN34_INTERNAL_80522ea5_4_k_cu_0b79f9e64cuda3std3__48unexpectE)
_ZN34_INTERNAL_80522ea5_4_k_cu_0b79f9e64cuda3std3__48unexpectE:
	.zero		1
	.type		_ZN34_INTERNAL_80522ea5_4_k_cu_0b79f9e66thrust24THRUST_300001_SM_1000_NS6system6detail10sequential3seqE,@object
	.size		_ZN34_INTERNAL_80522ea5_4_k_cu_0b79f9e66thrust24THRUST_300001_SM_1000_NS6system6detail10sequential3seqE,(.L_38 - _ZN34_INTERNAL_80522ea5_4_k_cu_0b79f9e66thrust24THRUST_300001_SM_1000_NS6system6detail10sequential3seqE)
_ZN34_INTERNAL_80522ea5_4_k_cu_0b79f9e66thrust24THRUST_300001_SM_1000_NS6system6detail10sequential3seqE:
	.zero		1
.L_38:


//--------------------- .nv.shared._Z9piiKernelhPhS_S_ --------------------------
	.section	.nv.shared._Z9piiKernelhPhS_S_,"aw",@nobits
	.sectionflags	@""
	.align	16
	.zero		1024


//--------------------- .nv.constant0._ZN3cub18CUB_300001_SM_10006detail11EmptyKernelIvEEvv --------------------------
	.section	.nv.constant0._ZN3cub18CUB_300001_SM_10006detail11EmptyKernelIvEEvv,"a",@progbits
	.sectionflags	@""
	.align	4
.nv.constant0._ZN3cub18CUB_300001_SM_10006detail11EmptyKernelIvEEvv:
	.zero		896


//--------------------- .nv.constant0._Z9piiKernelhPhS_S_ --------------------------
	.section	.nv.constant0._Z9piiKernelhPhS_S_,"a",@progbits
	.sectionflags	@""
	.align	4
.nv.constant0._Z9piiKernelhPhS_S_:
	.zero		928


//--------------------- SYMBOLS --------------------------

	.type		.nv.reservedSmem.offset0,@object
	.size		.nv.reservedSmem.offset0,0x4
	.type		.nv.reservedSmem.cap,@object
	.size		.nv.reservedSmem.cap,0x4
	.type		malloc,@function
	.type		free,@function
